	.target	sm_90a

	.elftype	@"ET_EXEC"


//--------------------- .note.nv.tkinfo           --------------------------
	.section	.note.nv.tkinfo,"",@"SHT_NOTE"
	.sectionflags	@"SHF_NOTE_NV_TKINFO"
	.tkinfo
        /*0018*/ 	.word	0x00000002
        /*0030*/ 	.string	""
        /*0030*/ 	.string	"ptxas"
        /*0030*/ 	.string	"Cuda compilation tools, release 13.0, V13.0.88"
        /*0030*/ 	.string	"Build cuda_13.0.r13.0/compiler.36424714_0"
        /*0030*/ 	.string	"-arch sm_90a -m 64 "



//--------------------- .note.nv.cuinfo           --------------------------
	.section	.note.nv.cuinfo,"",@"SHT_NOTE"
	.sectionflags	@"SHF_NOTE_NV_CUINFO"
        /*0018*/ 	.short	0x0002
        /*001a*/ 	.short	0x005a
        /*001c*/ 	.short	0x0082
	.zero		2


//--------------------- .nv.info                  --------------------------
	.section	.nv.info,"",@"SHT_CUDA_INFO"
	.align	4


	//----- nvinfo : EIATTR_REGCOUNT
	.align		4
        /*0000*/ 	.byte	0x04, 0x2f
        /*0002*/ 	.short	(.L_15 - .L_14)
	.align		4
.L_14:
        /*0004*/ 	.word	index@(_ZN7cutlass13device_kernelINS_4gemm6kernel13GemmUniversalIN4cute5tupleIJiiiiEEENS1_10collective13CollectiveMmaINS1_34MainloopSm90TmaGmmaWarpSpecializedILi2ENS5_IJNS4_1CILi1EEESB_SB_EEENS1_35KernelTmaWarpSpecializedCooperativeEEENS5_IJNSA_ILi192EEENSA_ILi224EEENSA_ILi128EEEEEENS_6half_tENS5_IJlSB_lEEESJ_SK_NS4_8TiledMMAINS4_8MMA_AtomIJNS4_4SM904GMMA25MMA_64x32x16_F32F16F16_SSILNSO_5MajorE0ELSQ_0ELNSO_7ScaleInE1ELSR_1EEEEEENS4_6LayoutINS5_IJNSA_ILi2EEESB_SB_EEENS5_IJSB_NSA_ILi0EEESX_EEEEENS5_IJNS4_10UnderscoreES10_S10_EEEEENS4_13SM90_TMA_LOADENS4_14ComposedLayoutINS4_7SwizzleILi3ELi4ELi3EEENS4_18smem_ptr_flag_bitsILi16EEENSU_INS5_IJNSA_ILi8EEENSA_ILi64EEEEEENS5_IJS1A_SB_EEEEEEEvNS4_8identityES13_S1E_vS1F_EENS_8epilogue10collective6detail29Sm90TmaWarpSpecializedAdapterINS1I_15DefaultEpilogueISJ_SK_SK_NS1H_6thread17LinearCombinationISJ_Li1EffLNS1M_9ScaleType4KindE0ELNS_15FloatRoundStyleE2ESJ_EENS1_15EpilogueDefaultEEEEEvvEEEEvNT_6ParamsE)
        /*0008*/ 	.word	0x000000a8


	//----- nvinfo : EIATTR_FRAME_SIZE
	.align		4
.L_15:
        /*000c*/ 	.byte	0x04, 0x11
        /*000e*/ 	.short	(.L_17 - .L_16)
	.align		4
.L_16:
        /*0010*/ 	.word	index@(_ZN7cutlass13device_kernelINS_4gemm6kernel13GemmUniversalIN4cute5tupleIJiiiiEEENS1_10collective13CollectiveMmaINS1_34MainloopSm90TmaGmmaWarpSpecializedILi2ENS5_IJNS4_1CILi1EEESB_SB_EEENS1_35KernelTmaWarpSpecializedCooperativeEEENS5_IJNSA_ILi192EEENSA_ILi224EEENSA_ILi128EEEEEENS_6half_tENS5_IJlSB_lEEESJ_SK_NS4_8TiledMMAINS4_8MMA_AtomIJNS4_4SM904GMMA25MMA_64x32x16_F32F16F16_SSILNSO_5MajorE0ELSQ_0ELNSO_7ScaleInE1ELSR_1EEEEEENS4_6LayoutINS5_IJNSA_ILi2EEESB_SB_EEENS5_IJSB_NSA_ILi0EEESX_EEEEENS5_IJNS4_10UnderscoreES10_S10_EEEEENS4_13SM90_TMA_LOADENS4_14ComposedLayoutINS4_7SwizzleILi3ELi4ELi3EEENS4_18smem_ptr_flag_bitsILi16EEENSU_INS5_IJNSA_ILi8EEENSA_ILi64EEEEEENS5_IJS1A_SB_EEEEEEEvNS4_8identityES13_S1E_vS1F_EENS_8epilogue10collective6detail29Sm90TmaWarpSpecializedAdapterINS1I_15DefaultEpilogueISJ_SK_SK_NS1H_6thread17LinearCombinationISJ_Li1EffLNS1M_9ScaleType4KindE0ELNS_15FloatRoundStyleE2ESJ_EENS1_15EpilogueDefaultEEEEEvvEEEEvNT_6ParamsE)
        /*0014*/ 	.word	0x00000468


	//----- nvinfo : EIATTR_MIN_STACK_SIZE
	.align		4
.L_17:
        /*0018*/ 	.byte	0x04, 0x12
        /*001a*/ 	.short	(.L_19 - .L_18)
	.align		4
.L_18:
        /*001c*/ 	.word	index@(_ZN7cutlass13device_kernelINS_4gemm6kernel13GemmUniversalIN4cute5tupleIJiiiiEEENS1_10collective13CollectiveMmaINS1_34MainloopSm90TmaGmmaWarpSpecializedILi2ENS5_IJNS4_1CILi1EEESB_SB_EEENS1_35KernelTmaWarpSpecializedCooperativeEEENS5_IJNSA_ILi192EEENSA_ILi224EEENSA_ILi128EEEEEENS_6half_tENS5_IJlSB_lEEESJ_SK_NS4_8TiledMMAINS4_8MMA_AtomIJNS4_4SM904GMMA25MMA_64x32x16_F32F16F16_SSILNSO_5MajorE0ELSQ_0ELNSO_7ScaleInE1ELSR_1EEEEEENS4_6LayoutINS5_IJNSA_ILi2EEESB_SB_EEENS5_IJSB_NSA_ILi0EEESX_EEEEENS5_IJNS4_10UnderscoreES10_S10_EEEEENS4_13SM90_TMA_LOADENS4_14ComposedLayoutINS4_7SwizzleILi3ELi4ELi3EEENS4_18smem_ptr_flag_bitsILi16EEENSU_INS5_IJNSA_ILi8EEENSA_ILi64EEEEEENS5_IJS1A_SB_EEEEEEEvNS4_8identityES13_S1E_vS1F_EENS_8epilogue10collective6detail29Sm90TmaWarpSpecializedAdapterINS1I_15DefaultEpilogueISJ_SK_SK_NS1H_6thread17LinearCombinationISJ_Li1EffLNS1M_9ScaleType4KindE0ELNS_15FloatRoundStyleE2ESJ_EENS1_15EpilogueDefaultEEEEEvvEEEEvNT_6ParamsE)
        /*0020*/ 	.word	0x00000468
.L_19:


//--------------------- .nv.compat                --------------------------
	.section	.nv.compat,"",@"SHT_CUDA_COMPAT_INFO"
	.align	4
        /*0000*/ 	.byte	0x02, 0x09, 0x01, 0x00, 0x02, 0x02, 0x04, 0x00, 0x02, 0x05, 0x05, 0x00, 0x03, 0x07, 0x01, 0x01
        /*0010*/ 	.byte	0x02, 0x03, 0x01, 0x00, 0x02, 0x06, 0x01, 0x00, 0x04, 0x0b, 0x08, 0x00, 0x00, 0x00, 0x00, 0x00
        /*0020*/ 	.byte	0x00, 0x00, 0x00, 0x00


//--------------------- .nv.info._ZN7cutlass13device_kernelINS_4gemm6kernel13GemmUniversalIN4cute5tupleIJiiiiEEENS1_10collective13CollectiveMmaINS1_34MainloopSm90TmaGmmaWarpSpecializedILi2ENS5_IJNS4_1CILi1EEESB_SB_EEENS1_35KernelTmaWarpSpecializedCooperativeEEENS5_IJNSA_ILi192EEENSA_ILi224EEENSA_ILi128EEEEEENS_6half_tENS5_IJlSB_lEEESJ_SK_NS4_8TiledMMAINS4_8MMA_AtomIJNS4_4SM904GMMA25MMA_64x32x16_F32F16F16_SSILNSO_5MajorE0ELSQ_0ELNSO_7ScaleInE1ELSR_1EEEEEENS4_6LayoutINS5_IJNSA_ILi2EEESB_SB_EEENS5_IJSB_NSA_ILi0EEESX_EEEEENS5_IJNS4_10UnderscoreES10_S10_EEEEENS4_13SM90_TMA_LOADENS4_14ComposedLayoutINS4_7SwizzleILi3ELi4ELi3EEENS4_18smem_ptr_flag_bitsILi16EEENSU_INS5_IJNSA_ILi8EEENSA_ILi64EEEEEENS5_IJS1A_SB_EEEEEEEvNS4_8identityES13_S1E_vS1F_EENS_8epilogue10collective6detail29Sm90TmaWarpSpecializedAdapterINS1I_15DefaultEpilogueISJ_SK_SK_NS1H_6thread17LinearCombinationISJ_Li1EffLNS1M_9ScaleType4KindE0ELNS_15FloatRoundStyleE2ESJ_EENS1_15EpilogueDefaultEEEEEvvEEEEvNT_6ParamsE --------------------------
	.section	.nv.info._ZN7cutlass13device_kernelINS_4gemm6kernel13GemmUniversalIN4cute5tupleIJiiiiEEENS1_10collective13CollectiveMmaINS1_34MainloopSm90TmaGmmaWarpSpecializedILi2ENS5_IJNS4_1CILi1EEESB_SB_EEENS1_35KernelTmaWarpSpecializedCooperativeEEENS5_IJNSA_ILi192EEENSA_ILi224EEENSA_ILi128EEEEEENS_6half_tENS5_IJlSB_lEEESJ_SK_NS4_8TiledMMAINS4_8MMA_AtomIJNS4_4SM904GMMA25MMA_64x32x16_F32F16F16_SSILNSO_5MajorE0ELSQ_0ELNSO_7ScaleInE1ELSR_1EEEEEENS4_6LayoutINS5_IJNSA_ILi2EEESB_SB_EEENS5_IJSB_NSA_ILi0EEESX_EEEEENS5_IJNS4_10UnderscoreES10_S10_EEEEENS4_13SM90_TMA_LOADENS4_14ComposedLayoutINS4_7SwizzleILi3ELi4ELi3EEENS4_18smem_ptr_flag_bitsILi16EEENSU_INS5_IJNSA_ILi8EEENSA_ILi64EEEEEENS5_IJS1A_SB_EEEEEEEvNS4_8identityES13_S1E_vS1F_EENS_8epilogue10collective6detail29Sm90TmaWarpSpecializedAdapterINS1I_15DefaultEpilogueISJ_SK_SK_NS1H_6thread17LinearCombinationISJ_Li1EffLNS1M_9ScaleType4KindE0ELNS_15FloatRoundStyleE2ESJ_EENS1_15EpilogueDefaultEEEEEvvEEEEvNT_6ParamsE,"",@"SHT_CUDA_INFO"
	.sectionflags	@""
	.align	4


	//----- nvinfo : EIATTR_CUDA_API_VERSION
	.align		4
        /*0000*/ 	.byte	0x04, 0x37
        /*0002*/ 	.short	(.L_21 - .L_20)
.L_20:
        /*0004*/ 	.word	0x00000082


	//----- nvinfo : EIATTR_KPARAM_INFO
	.align		4
.L_21:
        /*0008*/ 	.byte	0x04, 0x17
        /*000a*/ 	.short	(.L_23 - .L_22)
.L_22:
        /*000c*/ 	.word	0x00000000
        /*0010*/ 	.short	0x0000
        /*0012*/ 	.short	0x0070
        /*0014*/ 	.byte	0x00, 0xf0, 0x01, 0x10


	//----- nvinfo : EIATTR_SPARSE_MMA_MASK
	.align		4
.L_23:
        /*0018*/ 	.byte	0x03, 0x50
        /*001a*/ 	.short	0x0000


	//----- nvinfo : EIATTR_MAXREG_COUNT
	.align		4
        /*001c*/ 	.byte	0x03, 0x1b
        /*001e*/ 	.short	0x00a8


	//----- nvinfo : EIATTR_NUM_BARRIERS
	.align		4
        /*0020*/ 	.byte	0x02, 0x4c
        /*0022*/ 	.byte	0x01
	.zero		1


	//----- nvinfo : EIATTR_EXTERNS
	.align		4
        /*0024*/ 	.byte	0x04, 0x0f
        /*0026*/ 	.short	(.L_25 - .L_24)


	//   ....[0]....
	.align		4
.L_24:
        /*0028*/ 	.word	index@(__assertfail)


	//----- nvinfo : EIATTR_ANNOTATIONS
	.align		4
.L_25:
        /*002c*/ 	.byte	0x04, 0x55
        /*002e*/ 	.short	(.L_27 - .L_26)


	//   ....[0]....
.L_26:
        /*0030*/ 	.word	0x00000001
        /*0034*/ 	.byte	0x70, 0x05, 0x00, 0x00, 0x01, 0x00, 0x00, 0x00, 0x90, 0x05, 0x00, 0x00, 0x01, 0x00, 0x00, 0x00
        /* <DEDUP_REMOVED lines=360> */
        /*16c4*/ 	.byte	0xd0, 0xae, 0x01, 0x00


	//----- nvinfo : EIATTR_MERCURY_ISA_VERSION
	.align		4
.L_27:
        /*16c8*/ 	.byte	0x03, 0x5f
        /*16ca*/ 	.short	0x0101


	//----- nvinfo : EIATTR_INT_WARP_WIDE_INSTR_OFFSETS
	.align		4
        /*16cc*/ 	.byte	0x04, 0x31
        /*16ce*/ 	.short	(.L_29 - .L_28)


	//   ....[0]....
.L_28:
        /*16d0*/ 	.word	0x000003c0


	//   ....[1]....
        /*16d4*/ 	.word	0x000003d0


	//   ....[2]....
        /*16d8*/ 	.word	0x000004b0


	//----- nvinfo : EIATTR_COOP_GROUP_MASK_REGIDS
	.align		4
.L_29:
        /*16dc*/ 	.byte	0x04, 0x29
        /*16de*/ 	.short	(.L_31 - .L_30)


	//   ....[0]....
.L_30:
        /*16e0*/ 	.word	0xffffffff


	//   ....[1]....
        /*16e4*/ 	.word	0xffffffff


	//   ....[2]....
        /*16e8*/ 	.word	0xffffffff


	//   ....[3]....
        /*16ec*/ 	.word	0xffffffff


	//   ....[4]....
        /*16f0*/ 	.word	0xffffffff


	//----- nvinfo : EIATTR_COOP_GROUP_INSTR_OFFSETS
	.align		4
.L_31:
        /*16f4*/ 	.byte	0x04, 0x28
        /*16f6*/ 	.short	(.L_33 - .L_32)


	//   ....[0]....
.L_32:
        /*16f8*/ 	.word	0x00000070


	//   ....[1]....
        /*16fc*/ 	.word	0x00000080


	//   ....[2]....
        /*1700*/ 	.word	0x00000140


	//   ....[3]....
        /*1704*/ 	.word	0x00000290


	//   ....[4]....
        /*1708*/ 	.word	0x00000ff0


	//----- nvinfo : EIATTR_REG_RECONFIG
	.align		4
.L_33:
        /*170c*/ 	.byte	0x01, 0x54
	.zero		2


	//----- nvinfo : EIATTR_SYSCALL_OFFSETS
	.align		4
        /*1710*/ 	.byte	0x04, 0x46
        /*1712*/ 	.short	(.L_35 - .L_34)


	//   ....[0]....
.L_34:
        /*1714*/ 	.word	0x000011a0


	//----- nvinfo : EIATTR_MBARRIER_INSTR_OFFSETS
	.align		4
.L_35:
        /*1718*/ 	.byte	0x04, 0x39
        /*171a*/ 	.short	(.L_37 - .L_36)


	//   ....[0]....
.L_36:
        /*171c*/ 	.word	0x00000240
        /*1720*/ 	.word	0x000000ff
        /*1724*/ 	.word	0x00000000
        /*1728*/ 	.short	0x0100
        /*172a*/ 	.byte	0x08
	.zero		1


	//   ....[1]....
        /*172c*/ 	.word	0x00000250
        /*1730*/ 	.word	0x000000ff
        /*1734*/ 	.word	0x00000010
        /*1738*/ 	.short	0x0100
        /*173a*/ 	.byte	0x08
	.zero		1


	//   ....[2]....
        /*173c*/ 	.word	0x00000260
        /*1740*/ 	.word	0x000000ff
        /*1744*/ 	.word	0x00000008
        /*1748*/ 	.short	0x0100
        /*174a*/ 	.byte	0x08
	.zero		1


	//   ....[3]....
        /*174c*/ 	.word	0x00000270
        /*1750*/ 	.word	0x000000ff
        /*1754*/ 	.word	0x00000018
        /*1758*/ 	.short	0x0100
        /*175a*/ 	.byte	0x08
	.zero		1


	//   ....[4]....
        /*175c*/ 	.word	0x00000530
        /*1760*/ 	.word	0x000000ff
        /*1764*/ 	.word	0x00000030
        /*1768*/ 	.short	0x0100
        /*176a*/ 	.byte	0x06
	.zero		1


	//   ....[5]....
        /*176c*/ 	.word	0x000005b0
        /*1770*/ 	.word	0x000000ff
        /*1774*/ 	.word	0x00000038
        /*1778*/ 	.short	0x0100
        /*177a*/ 	.byte	0x06
	.zero		1


	//   ....[6]....
        /*177c*/ 	.word	0x00001240
        /*1780*/ 	.word	0x00000003
        /*1784*/ 	.word	0x00000000
        /*1788*/ 	.short	0x010a
        /*178a*/ 	.byte	0x3f
	.zero		1


	//   ....[7]....
        /*178c*/ 	.word	0x00001280
        /*1790*/ 	.word	0x00000003
        /*1794*/ 	.word	0x00000000
        /*1798*/ 	.short	0x010a
        /*179a*/ 	.byte	0x3f
	.zero		1


	//   ....[8]....
        /*179c*/ 	.word	0x00005f40
        /*17a0*/ 	.word	0x000000ff
        /*17a4*/ 	.word	0x00000000
        /*17a8*/ 	.short	0x010a
        /*17aa*/ 	.byte	0x08
	.zero		1


	//   ....[9]....
        /*17ac*/ 	.word	0x00005f80
        /*17b0*/ 	.word	0x000000ff
        /*17b4*/ 	.word	0x00000000
        /*17b8*/ 	.short	0x010a
        /*17ba*/ 	.byte	0x08
	.zero		1


	//   ....[10]....
        /*17bc*/ 	.word	0x0000b1e0
        /*17c0*/ 	.word	0x000000ff
        /*17c4*/ 	.word	0x00000000
        /*17c8*/ 	.short	0x0101
        /*17ca*/ 	.byte	0x08
	.zero		1


	//   ....[11]....
        /*17cc*/ 	.word	0x0000b390
        /*17d0*/ 	.word	0x000000ff
        /*17d4*/ 	.word	0x00000000
        /*17d8*/ 	.short	0x0101
        /*17da*/ 	.byte	0x04
	.zero		1


	//   ....[12]....
        /*17dc*/ 	.word	0x0001a390
        /*17e0*/ 	.word	0x0000000c
        /*17e4*/ 	.word	0x00000010
        /*17e8*/ 	.short	0x010a
        /*17ea*/ 	.byte	0x3f
	.zero		1


	//   ....[13]....
        /*17ec*/ 	.word	0x0001a800
        /*17f0*/ 	.word	0x00000003
        /*17f4*/ 	.word	0x00000038
        /*17f8*/ 	.short	0x0101
        /*17fa*/ 	.byte	0x3f
	.zero		1


	//   ....[14]....
        /*17fc*/ 	.word	0x0001af90
        /*1800*/ 	.word	0x00000007
        /*1804*/ 	.word	0x00000000
        /*1808*/ 	.short	0x010a
        /*180a*/ 	.byte	0x3f
	.zero		1


	//   ....[15]....
        /*180c*/ 	.word	0x0001b010
        /*1810*/ 	.word	0x00000003
        /*1814*/ 	.word	0x00000000
        /*1818*/ 	.short	0x010a
        /*181a*/ 	.byte	0x3f
	.zero		1


	//   ....[16]....
        /*181c*/ 	.word	0x0001b070
        /*1820*/ 	.word	0x00000003
        /*1824*/ 	.word	0x00000000
        /*1828*/ 	.short	0x010a
        /*182a*/ 	.byte	0x3f
	.zero		1


	//   ....[17]....
        /*182c*/ 	.word	0x0001b0d0
        /*1830*/ 	.word	0x00000006
        /*1834*/ 	.word	0x00000000
        /*1838*/ 	.short	0x010a
        /*183a*/ 	.byte	0x3f
	.zero		1


	//   ....[18]....
        /*183c*/ 	.word	0x0001b1a0
        /*1840*/ 	.word	0x0000000c
        /*1844*/ 	.word	0x00000010
        /*1848*/ 	.short	0x010a
        /*184a*/ 	.byte	0x3f
	.zero		1


	//   ....[19]....
        /*184c*/ 	.word	0x0001b270
        /*1850*/ 	.word	0x00000007
        /*1854*/ 	.word	0x00000000
        /*1858*/ 	.short	0x010a
        /*185a*/ 	.byte	0x3f
	.zero		1


	//----- nvinfo : EIATTR_NUM_MBARRIERS
	.align		4
.L_37:
        /*185c*/ 	.byte	0x03, 0x38
        /*185e*/ 	.short	0x0006


	//----- nvinfo : EIATTR_EXIT_INSTR_OFFSETS
	.align		4
        /*1860*/ 	.byte	0x04, 0x1c
        /*1862*/ 	.short	(.L_39 - .L_38)


	//   ....[0]....
.L_38:
        /*1864*/ 	.word	0x00000600


	//   ....[1]....
        /*1868*/ 	.word	0x00000f10


	//   ....[2]....
        /*186c*/ 	.word	0x00019990


	//   ....[3]....
        /*1870*/ 	.word	0x0001a010


	//   ....[4]....
        /*1874*/ 	.word	0x0001b060


	//----- nvinfo : EIATTR_MAX_THREADS
	.align		4
.L_39:
        /*1878*/ 	.byte	0x04, 0x05
        /*187a*/ 	.short	(.L_41 - .L_40)
.L_40:
        /*187c*/ 	.word	0x00000180
        /*1880*/ 	.word	0x00000001
        /*1884*/ 	.word	0x00000001


	//----- nvinfo : EIATTR_CRS_STACK_SIZE
	.align		4
.L_41:
        /*1888*/ 	.byte	0x04, 0x1e
        /*188a*/ 	.short	(.L_43 - .L_42)
.L_42:
        /*188c*/ 	.word	0x00000000


	//----- nvinfo : EIATTR_CBANK_PARAM_SIZE
	.align		4
.L_43:
        /*1890*/ 	.byte	0x03, 0x19
        /*1892*/ 	.short	0x0470


	//----- nvinfo : EIATTR_PARAM_CBANK
	.align		4
        /*1894*/ 	.byte	0x04, 0x0a
        /*1896*/ 	.short	(.L_45 - .L_44)
	.align		4
.L_44:
        /*1898*/ 	.word	index@(.nv.constant0._ZN7cutlass13device_kernelINS_4gemm6kernel13GemmUniversalIN4cute5tupleIJiiiiEEENS1_10collective13CollectiveMmaINS1_34MainloopSm90TmaGmmaWarpSpecializedILi2ENS5_IJNS4_1CILi1EEESB_SB_EEENS1_35KernelTmaWarpSpecializedCooperativeEEENS5_IJNSA_ILi192EEENSA_ILi224EEENSA_ILi128EEEEEENS_6half_tENS5_IJlSB_lEEESJ_SK_NS4_8TiledMMAINS4_8MMA_AtomIJNS4_4SM904GMMA25MMA_64x32x16_F32F16F16_SSILNSO_5MajorE0ELSQ_0ELNSO_7ScaleInE1ELSR_1EEEEEENS4_6LayoutINS5_IJNSA_ILi2EEESB_SB_EEENS5_IJSB_NSA_ILi0EEESX_EEEEENS5_IJNS4_10UnderscoreES10_S10_EEEEENS4_13SM90_TMA_LOADENS4_14ComposedLayoutINS4_7SwizzleILi3ELi4ELi3EEENS4_18smem_ptr_flag_bitsILi16EEENSU_INS5_IJNSA_ILi8EEENSA_ILi64EEEEEENS5_IJS1A_SB_EEEEEEEvNS4_8identityES13_S1E_vS1F_EENS_8epilogue10collective6detail29Sm90TmaWarpSpecializedAdapterINS1I_15DefaultEpilogueISJ_SK_SK_NS1H_6thread17LinearCombinationISJ_Li1EffLNS1M_9ScaleType4KindE0ELNS_15FloatRoundStyleE2ESJ_EENS1_15EpilogueDefaultEEEEEvvEEEEvNT_6ParamsE)
        /*189c*/ 	.short	0x0210
        /*189e*/ 	.short	0x0470


	//----- nvinfo : EIATTR_SW_WAR
	.align		4
.L_45:
        /*18a0*/ 	.byte	0x04, 0x36
        /*18a2*/ 	.short	(.L_47 - .L_46)
.L_46:
        /*18a4*/ 	.word	0x00000008
.L_47:


//--------------------- .nv.callgraph             --------------------------
	.section	.nv.callgraph,"",@"SHT_CUDA_CALLGRAPH"
	.align	4
	.sectionentsize	8
	.align		4
        /*0000*/ 	.word	0x00000000
	.align		4
        /*0004*/ 	.word	0xffffffff
	.align		4
        /*0008*/ 	.word	index@(_ZN7cutlass13device_kernelINS_4gemm6kernel13GemmUniversalIN4cute5tupleIJiiiiEEENS1_10collective13CollectiveMmaINS1_34MainloopSm90TmaGmmaWarpSpecializedILi2ENS5_IJNS4_1CILi1EEESB_SB_EEENS1_35KernelTmaWarpSpecializedCooperativeEEENS5_IJNSA_ILi192EEENSA_ILi224EEENSA_ILi128EEEEEENS_6half_tENS5_IJlSB_lEEESJ_SK_NS4_8TiledMMAINS4_8MMA_AtomIJNS4_4SM904GMMA25MMA_64x32x16_F32F16F16_SSILNSO_5MajorE0ELSQ_0ELNSO_7ScaleInE1ELSR_1EEEEEENS4_6LayoutINS5_IJNSA_ILi2EEESB_SB_EEENS5_IJSB_NSA_ILi0EEESX_EEEEENS5_IJNS4_10UnderscoreES10_S10_EEEEENS4_13SM90_TMA_LOADENS4_14ComposedLayoutINS4_7SwizzleILi3ELi4ELi3EEENS4_18smem_ptr_flag_bitsILi16EEENSU_INS5_IJNSA_ILi8EEENSA_ILi64EEEEEENS5_IJS1A_SB_EEEEEEEvNS4_8identityES13_S1E_vS1F_EENS_8epilogue10collective6detail29Sm90TmaWarpSpecializedAdapterINS1I_15DefaultEpilogueISJ_SK_SK_NS1H_6thread17LinearCombinationISJ_Li1EffLNS1M_9ScaleType4KindE0ELNS_15FloatRoundStyleE2ESJ_EENS1_15EpilogueDefaultEEEEEvvEEEEvNT_6ParamsE)
	.align		4
        /*000c*/ 	.word	index@(__assertfail)
	.align		4
        /*0010*/ 	.word	0x00000000
	.align		4
        /*0014*/ 	.word	0xfffffffe
	.align		4
        /*0018*/ 	.word	0x00000000
	.align		4
        /*001c*/ 	.word	0xfffffffd
	.align		4
        /*0020*/ 	.word	0x00000000
	.align		4
        /*0024*/ 	.word	0xfffffffc


//--------------------- .nv.constant4             --------------------------
	.section	.nv.constant4,"a",@progbits
	.align	8
	.align		8
.nv.constant4:
        /*0000*/ 	.dword	__assertfail
	.align		8
        /*0008*/ 	.dword	__unnamed_1
	.align		8
        /*0010*/ 	.dword	_ZN40_INTERNAL_1b5b0f4c_4_k_cu_ff83dfb9_142534cuda3std3__45__cpo5beginE
	.align		8
        /*0018*/ 	.dword	_ZN40_INTERNAL_1b5b0f4c_4_k_cu_ff83dfb9_142534cuda3std3__45__cpo3endE
	.align		8
        /*0020*/ 	.dword	_ZN40_INTERNAL_1b5b0f4c_4_k_cu_ff83dfb9_142534cuda3std3__45__cpo6cbeginE
	.align		8
        /*0028*/ 	.dword	_ZN40_INTERNAL_1b5b0f4c_4_k_cu_ff83dfb9_142534cuda3std3__45__cpo4cendE
	.align		8
        /*0030*/ 	.dword	_ZN40_INTERNAL_1b5b0f4c_4_k_cu_ff83dfb9_142534cuda3std3__442_GLOBAL__N__1b5b0f4c_4_k_cu_ff83dfb9_142536ignoreE
	.align		8
        /*0038*/ 	.dword	_ZN40_INTERNAL_1b5b0f4c_4_k_cu_ff83dfb9_142534cuda3std3__419piecewise_constructE
	.align		8
        /*0040*/ 	.dword	_ZN40_INTERNAL_1b5b0f4c_4_k_cu_ff83dfb9_142534cuda3std3__48in_placeE
	.align		8
        /*0048*/ 	.dword	_ZN40_INTERNAL_1b5b0f4c_4_k_cu_ff83dfb9_142534cuda3std6ranges3__45__cpo4swapE
	.align		8
        /*0050*/ 	.dword	_ZN40_INTERNAL_1b5b0f4c_4_k_cu_ff83dfb9_142534cuda3std6ranges3__45__cpo9iter_moveE
	.align		8
        /*0058*/ 	.dword	_ZN40_INTERNAL_1b5b0f4c_4_k_cu_ff83dfb9_142534cute7productE
	.align		8
        /*0060*/ 	.dword	_ZN40_INTERNAL_1b5b0f4c_4_k_cu_ff83dfb9_142534cute1_E
	.align		8
        /*0068*/ 	.dword	$str$22
	.align		8
        /*0070*/ 	.dword	$str$23


//--------------------- .text._ZN7cutlass13device_kernelINS_4gemm6kernel13GemmUniversalIN4cute5tupleIJiiiiEEENS1_10collective13CollectiveMmaINS1_34MainloopSm90TmaGmmaWarpSpecializedILi2ENS5_IJNS4_1CILi1EEESB_SB_EEENS1_35KernelTmaWarpSpecializedCooperativeEEENS5_IJNSA_ILi192EEENSA_ILi224EEENSA_ILi128EEEEEENS_6half_tENS5_IJlSB_lEEESJ_SK_NS4_8TiledMMAINS4_8MMA_AtomIJNS4_4SM904GMMA25MMA_64x32x16_F32F16F16_SSILNSO_5MajorE0ELSQ_0ELNSO_7ScaleInE1ELSR_1EEEEEENS4_6LayoutINS5_IJNSA_ILi2EEESB_SB_EEENS5_IJSB_NSA_ILi0EEESX_EEEEENS5_IJNS4_10UnderscoreES10_S10_EEEEENS4_13SM90_TMA_LOADENS4_14ComposedLayoutINS4_7SwizzleILi3ELi4ELi3EEENS4_18smem_ptr_flag_bitsILi16EEENSU_INS5_IJNSA_ILi8EEENSA_ILi64EEEEEENS5_IJS1A_SB_EEEEEEEvNS4_8identityES13_S1E_vS1F_EENS_8epilogue10collective6detail29Sm90TmaWarpSpecializedAdapterINS1I_15DefaultEpilogueISJ_SK_SK_NS1H_6thread17LinearCombinationISJ_Li1EffLNS1M_9ScaleType4KindE0ELNS_15FloatRoundStyleE2ESJ_EENS1_15EpilogueDefaultEEEEEvvEEEEvNT_6ParamsE --------------------------
	.section	.text._ZN7cutlass13device_kernelINS_4gemm6kernel13GemmUniversalIN4cute5tupleIJiiiiEEENS1_10collective13CollectiveMmaINS1_34MainloopSm90TmaGmmaWarpSpecializedILi2ENS5_IJNS4_1CILi1EEESB_SB_EEENS1_35KernelTmaWarpSpecializedCooperativeEEENS5_IJNSA_ILi192EEENSA_ILi224EEENSA_ILi128EEEEEENS_6half_tENS5_IJlSB_lEEESJ_SK_NS4_8TiledMMAINS4_8MMA_AtomIJNS4_4SM904GMMA25MMA_64x32x16_F32F16F16_SSILNSO_5MajorE0ELSQ_0ELNSO_7ScaleInE1ELSR_1EEEEEENS4_6LayoutINS5_IJNSA_ILi2EEESB_SB_EEENS5_IJSB_NSA_ILi0EEESX_EEEEENS5_IJNS4_10UnderscoreES10_S10_EEEEENS4_13SM90_TMA_LOADENS4_14ComposedLayoutINS4_7SwizzleILi3ELi4ELi3EEENS4_18smem_ptr_flag_bitsILi16EEENSU_INS5_IJNSA_ILi8EEENSA_ILi64EEEEEENS5_IJS1A_SB_EEEEEEEvNS4_8identityES13_S1E_vS1F_EENS_8epilogue10collective6detail29Sm90TmaWarpSpecializedAdapterINS1I_15DefaultEpilogueISJ_SK_SK_NS1H_6thread17LinearCombinationISJ_Li1EffLNS1M_9ScaleType4KindE0ELNS_15FloatRoundStyleE2ESJ_EENS1_15EpilogueDefaultEEEEEvvEEEEvNT_6ParamsE,"ax",@progbits
	.align	128
.text._ZN7cutlass13device_kernelINS_4gemm6kernel13GemmUniversalIN4cute5tupleIJiiiiEEENS1_10collective13CollectiveMmaINS1_34MainloopSm90TmaGmmaWarpSpecializedILi2ENS5_IJNS4_1CILi1EEESB_SB_EEENS1_35KernelTmaWarpSpecializedCooperativeEEENS5_IJNSA_ILi192EEENSA_ILi224EEENSA_ILi128EEEEEENS_6half_tENS5_IJlSB_lEEESJ_SK_NS4_8TiledMMAINS4_8MMA_AtomIJNS4_4SM904GMMA25MMA_64x32x16_F32F16F16_SSILNSO_5MajorE0ELSQ_0ELNSO_7ScaleInE1ELSR_1EEEEEENS4_6LayoutINS5_IJNSA_ILi2EEESB_SB_EEENS5_IJSB_NSA_ILi0EEESX_EEEEENS5_IJNS4_10UnderscoreES10_S10_EEEEENS4_13SM90_TMA_LOADENS4_14ComposedLayoutINS4_7SwizzleILi3ELi4ELi3EEENS4_18smem_ptr_flag_bitsILi16EEENSU_INS5_IJNSA_ILi8EEENSA_ILi64EEEEEENS5_IJS1A_SB_EEEEEEEvNS4_8identityES13_S1E_vS1F_EENS_8epilogue10collective6detail29Sm90TmaWarpSpecializedAdapterINS1I_15DefaultEpilogueISJ_SK_SK_NS1H_6thread17LinearCombinationISJ_Li1EffLNS1M_9ScaleType4KindE0ELNS_15FloatRoundStyleE2ESJ_EENS1_15EpilogueDefaultEEEEEvvEEEEvNT_6ParamsE:
        .type           _ZN7cutlass13device_kernelINS_4gemm6kernel13GemmUniversalIN4cute5tupleIJiiiiEEENS1_10collective13CollectiveMmaINS1_34MainloopSm90TmaGmmaWarpSpecializedILi2ENS5_IJNS4_1CILi1EEESB_SB_EEENS1_35KernelTmaWarpSpecializedCooperativeEEENS5_IJNSA_ILi192EEENSA_ILi224EEENSA_ILi128EEEEEENS_6half_tENS5_IJlSB_lEEESJ_SK_NS4_8TiledMMAINS4_8MMA_AtomIJNS4_4SM904GMMA25MMA_64x32x16_F32F16F16_SSILNSO_5MajorE0ELSQ_0ELNSO_7ScaleInE1ELSR_1EEEEEENS4_6LayoutINS5_IJNSA_ILi2EEESB_SB_EEENS5_IJSB_NSA_ILi0EEESX_EEEEENS5_IJNS4_10UnderscoreES10_S10_EEEEENS4_13SM90_TMA_LOADENS4_14ComposedLayoutINS4_7SwizzleILi3ELi4ELi3EEENS4_18smem_ptr_flag_bitsILi16EEENSU_INS5_IJNSA_ILi8EEENSA_ILi64EEEEEENS5_IJS1A_SB_EEEEEEEvNS4_8identityES13_S1E_vS1F_EENS_8epilogue10collective6detail29Sm90TmaWarpSpecializedAdapterINS1I_15DefaultEpilogueISJ_SK_SK_NS1H_6thread17LinearCombinationISJ_Li1EffLNS1M_9ScaleType4KindE0ELNS_15FloatRoundStyleE2ESJ_EENS1_15EpilogueDefaultEEEEEvvEEEEvNT_6ParamsE,@function
        .size           _ZN7cutlass13device_kernelINS_4gemm6kernel13GemmUniversalIN4cute5tupleIJiiiiEEENS1_10collective13CollectiveMmaINS1_34MainloopSm90TmaGmmaWarpSpecializedILi2ENS5_IJNS4_1CILi1EEESB_SB_EEENS1_35KernelTmaWarpSpecializedCooperativeEEENS5_IJNSA_ILi192EEENSA_ILi224EEENSA_ILi128EEEEEENS_6half_tENS5_IJlSB_lEEESJ_SK_NS4_8TiledMMAINS4_8MMA_AtomIJNS4_4SM904GMMA25MMA_64x32x16_F32F16F16_SSILNSO_5MajorE0ELSQ_0ELNSO_7ScaleInE1ELSR_1EEEEEENS4_6LayoutINS5_IJNSA_ILi2EEESB_SB_EEENS5_IJSB_NSA_ILi0EEESX_EEEEENS5_IJNS4_10UnderscoreES10_S10_EEEEENS4_13SM90_TMA_LOADENS4_14ComposedLayoutINS4_7SwizzleILi3ELi4ELi3EEENS4_18smem_ptr_flag_bitsILi16EEENSU_INS5_IJNSA_ILi8EEENSA_ILi64EEEEEENS5_IJS1A_SB_EEEEEEEvNS4_8identityES13_S1E_vS1F_EENS_8epilogue10collective6detail29Sm90TmaWarpSpecializedAdapterINS1I_15DefaultEpilogueISJ_SK_SK_NS1H_6thread17LinearCombinationISJ_Li1EffLNS1M_9ScaleType4KindE0ELNS_15FloatRoundStyleE2ESJ_EENS1_15EpilogueDefaultEEEEEvvEEEEvNT_6ParamsE,(.L_x_508 - _ZN7cutlass13device_kernelINS_4gemm6kernel13GemmUniversalIN4cute5tupleIJiiiiEEENS1_10collective13CollectiveMmaINS1_34MainloopSm90TmaGmmaWarpSpecializedILi2ENS5_IJNS4_1CILi1EEESB_SB_EEENS1_35KernelTmaWarpSpecializedCooperativeEEENS5_IJNSA_ILi192EEENSA_ILi224EEENSA_ILi128EEEEEENS_6half_tENS5_IJlSB_lEEESJ_SK_NS4_8TiledMMAINS4_8MMA_AtomIJNS4_4SM904GMMA25MMA_64x32x16_F32F16F16_SSILNSO_5MajorE0ELSQ_0ELNSO_7ScaleInE1ELSR_1EEEEEENS4_6LayoutINS5_IJNSA_ILi2EEESB_SB_EEENS5_IJSB_NSA_ILi0EEESX_EEEEENS5_IJNS4_10UnderscoreES10_S10_EEEEENS4_13SM90_TMA_LOADENS4_14ComposedLayoutINS4_7SwizzleILi3ELi4ELi3EEENS4_18smem_ptr_flag_bitsILi16EEENSU_INS5_IJNSA_ILi8EEENSA_ILi64EEEEEENS5_IJS1A_SB_EEEEEEEvNS4_8identityES13_S1E_vS1F_EENS_8epilogue10collective6detail29Sm90TmaWarpSpecializedAdapterINS1I_15DefaultEpilogueISJ_SK_SK_NS1H_6thread17LinearCombinationISJ_Li1EffLNS1M_9ScaleType4KindE0ELNS_15FloatRoundStyleE2ESJ_EENS1_15EpilogueDefaultEEEEEvvEEEEvNT_6ParamsE)
        .other          _ZN7cutlass13device_kernelINS_4gemm6kernel13GemmUniversalIN4cute5tupleIJiiiiEEENS1_10collective13CollectiveMmaINS1_34MainloopSm90TmaGmmaWarpSpecializedILi2ENS5_IJNS4_1CILi1EEESB_SB_EEENS1_35KernelTmaWarpSpecializedCooperativeEEENS5_IJNSA_ILi192EEENSA_ILi224EEENSA_ILi128EEEEEENS_6half_tENS5_IJlSB_lEEESJ_SK_NS4_8TiledMMAINS4_8MMA_AtomIJNS4_4SM904GMMA25MMA_64x32x16_F32F16F16_SSILNSO_5MajorE0ELSQ_0ELNSO_7ScaleInE1ELSR_1EEEEEENS4_6LayoutINS5_IJNSA_ILi2EEESB_SB_EEENS5_IJSB_NSA_ILi0EEESX_EEEEENS5_IJNS4_10UnderscoreES10_S10_EEEEENS4_13SM90_TMA_LOADENS4_14ComposedLayoutINS4_7SwizzleILi3ELi4ELi3EEENS4_18smem_ptr_flag_bitsILi16EEENSU_INS5_IJNSA_ILi8EEENSA_ILi64EEEEEENS5_IJS1A_SB_EEEEEEEvNS4_8identityES13_S1E_vS1F_EENS_8epilogue10collective6detail29Sm90TmaWarpSpecializedAdapterINS1I_15DefaultEpilogueISJ_SK_SK_NS1H_6thread17LinearCombinationISJ_Li1EffLNS1M_9ScaleType4KindE0ELNS_15FloatRoundStyleE2ESJ_EENS1_15EpilogueDefaultEEEEEvvEEEEvNT_6ParamsE,@"STO_CUDA_ENTRY STV_DEFAULT"
_ZN7cutlass13device_kernelINS_4gemm6kernel13GemmUniversalIN4cute5tupleIJiiiiEEENS1_10collective13CollectiveMmaINS1_34MainloopSm90TmaGmmaWarpSpecializedILi2ENS5_IJNS4_1CILi1EEESB_SB_EEENS1_35KernelTmaWarpSpecializedCooperativeEEENS5_IJNSA_ILi192EEENSA_ILi224EEENSA_ILi128EEEEEENS_6half_tENS5_IJlSB_lEEESJ_SK_NS4_8TiledMMAINS4_8MMA_AtomIJNS4_4SM904GMMA25MMA_64x32x16_F32F16F16_SSILNSO_5MajorE0ELSQ_0ELNSO_7ScaleInE1ELSR_1EEEEEENS4_6LayoutINS5_IJNSA_ILi2EEESB_SB_EEENS5_IJSB_NSA_ILi0EEESX_EEEEENS5_IJNS4_10UnderscoreES10_S10_EEEEENS4_13SM90_TMA_LOADENS4_14ComposedLayoutINS4_7SwizzleILi3ELi4ELi3EEENS4_18smem_ptr_flag_bitsILi16EEENSU_INS5_IJNSA_ILi8EEENSA_ILi64EEEEEENS5_IJS1A_SB_EEEEEEEvNS4_8identityES13_S1E_vS1F_EENS_8epilogue10collective6detail29Sm90TmaWarpSpecializedAdapterINS1I_15DefaultEpilogueISJ_SK_SK_NS1H_6thread17LinearCombinationISJ_Li1EffLNS1M_9ScaleType4KindE0ELNS_15FloatRoundStyleE2ESJ_EENS1_15EpilogueDefaultEEEEEvvEEEEvNT_6ParamsE:
[----:B------:R-:W0:Y:S02]  /*0000*/  LDC R1, c[0x0][0x28] ;  /* 0x00000a00ff017b82 */ /* 0x000e240000000800 */
[----:B0-----:R-:W-:Y:S01]  /*0010*/  VIADD R1, R1, 0xfffffb98 ;  /* 0xfffffb9801017836 */ /* 0x001fe20000000000 */
[----:B------:R-:W0:Y:S01]  /*0020*/  S2R R2, SR_TID.X ;  /* 0x0000000000027919 */ /* 0x000e220000002100 */
[----:B------:R-:W-:Y:S01]  /*0030*/  ELECT P0, URZ, PT ;  /* 0x00000000003f782f */ /* 0x000fe20003800000 */
[----:B------:R-:W-:Y:S01]  /*0040*/  BSSY B0, `(.L_x_0) ;  /* 0x000000f000007945 */ /* 0x000fe20003800000 */
[--C-:B0-----:R-:W-:Y:S02]  /*0050*/  SHF.R.U32.HI R0, RZ, 0x5, R2.reuse ;  /* 0x00000005ff007819 */ /* 0x101fe40000011602 */
[----:B------:R-:W-:-:S03]  /*0060*/  SHF.R.U32.HI R2, RZ, 0x7, R2 ;  /* 0x00000007ff027819 */ /* 0x000fc60000011602 */
[----:B------:R-:W0:Y:S04]  /*0070*/  SHFL.IDX PT, R3, R0, RZ, 0x1f ;  /* 0x00001fff00037589 */ /* 0x000e2800000e0000 */
[----:B------:R1:W2:Y:S01]  /*0080*/  SHFL.IDX PT, R5, R2, RZ, 0x1f ;  /* 0x00001fff02057589 */ /* 0x0002a200000e0000 */
[----:B0-----:R-:W-:-:S13]  /*0090*/  ISETP.NE.OR P0, PT, R3, RZ, !P0 ;  /* 0x000000ff0300720c */ /* 0x001fda0004705670 */
[----:B-12---:R-:W-:Y:S05]  /*00a0*/  @P0 BRA `(.L_x_1) ;  /* 0x0000000000200947 */ /* 0x006fea0003800000 */
[----:B------:R-:W-:Y:S02]  /*00b0*/  ULDC.64 UR4, c[0x0][0x198] ;  /* 0x0000660000047ab9 */ /* 0x000fe40000000a00 */
[----:B------:R-:W-:Y:S02]  /*00c0*/  UIADD3 UR6, UP0, UR4, 0xf0, URZ ;  /* 0x000000f004067890 */ /* 0x000fe4000ff1e03f */
[----:B------:R-:W-:Y:S02]  /*00d0*/  UIADD3 UR4, UP1, UR4, 0x1f0, URZ ;  /* 0x000001f004047890 */ /* 0x000fe4000ff3e03f */
[----:B------:R-:W-:Y:S02]  /*00e0*/  UIADD3.X UR7, URZ, UR5, URZ, UP0, !UPT ;  /* 0x000000053f077290 */ /* 0x000fe400087fe43f */
[----:B------:R-:W-:-:S07]  /*00f0*/  UIADD3.X UR5, URZ, UR5, URZ, UP1, !UPT ;  /* 0x000000053f057290 */ /* 0x000fce0008ffe43f */
[----:B------:R0:W-:Y:S02]  /*0100*/  UTMACCTL.PF [UR6] ;  /* 0x00000000060079b9 */ /* 0x0001e40008040000 */
[----:B------:R0:W-:Y:S02]  /*0110*/  UTMACCTL.PF [UR4] ;  /* 0x00000000040079b9 */ /* 0x0001e40008040000 */
[----:B0-----:R-:W-:Y:S01]  /*0120*/  NOP ;  /* 0x0000000000007918 */ /* 0x001fe20000000000 */
.L_x_1:
[----:B------:R-:W-:Y:S05]  /*0130*/  BSYNC B0 ;  /* 0x0000000000007941 */ /* 0x000fea0003800000 */
.L_x_0:
[----:B------:R-:W0:Y:S02]  /*0140*/  SHFL.IDX PT, R2, R0, RZ, 0x1f ;  /* 0x00001fff00027589 */ /* 0x000e2400000e0000 */
[----:B0-----:R-:W-:-:S13]  /*0150*/  ISETP.NE.AND P0, PT, R2, RZ, PT ;  /* 0x000000ff0200720c */ /* 0x001fda0003f05270 */
[----:B------:R-:W-:Y:S05]  /*0160*/  @P0 BRA `(.L_x_2) ;  /* 0x0000000000480947 */ /* 0x000fea0003800000 */
[----:B------:R-:W0:Y:S01]  /*0170*/  S2UR UR8, SR_CgaCtaId ;  /* 0x00000000000879c3 */ /* 0x000e220000008800 */
[----:B------:R-:W-:Y:S01]  /*0180*/  UMOV UR4, 0x400 ;  /* 0x0000040000047882 */ /* 0x000fe20000000000 */
[----:B------:R-:W-:Y:S01]  /*0190*/  UMOV UR5, 0x1 ;  /* 0x0000000100057882 */ /* 0x000fe20000000000 */
[----:B------:R-:W-:Y:S01]  /*01a0*/  UMOV UR6, 0x100 ;  /* 0x0000010000067882 */ /* 0x000fe20000000000 */
[----:B------:R-:W-:Y:S01]  /*01b0*/  ELECT P0, URZ, PT ;  /* 0x00000000003f782f */ /* 0x000fe20003800000 */
[----:B------:R-:W-:-:S04]  /*01c0*/  UIADD3 UR6, -UR6, 0x100000, URZ ;  /* 0x0010000006067890 */ /* 0x000fc8000fffe13f */
[----:B------:R-:W-:Y:S02]  /*01d0*/  USHF.L.U32 UR7, UR6, 0xb, URZ ;  /* 0x0000000b06077899 */ /* 0x000fe4000800063f */
[----:B------:R-:W-:Y:S02]  /*01e0*/  USHF.L.U32 UR6, UR6, 0x1, URZ ;  /* 0x0000000106067899 */ /* 0x000fe4000800063f */
[----:B0-----:R-:W-:Y:S02]  /*01f0*/  ULEA UR8, UR8, UR4, 0x18 ;  /* 0x0000000408087291 */ /* 0x001fe4000f8ec03f */
[----:B------:R-:W-:-:S04]  /*0200*/  UIADD3 UR4, -UR5, 0x100000, URZ ;  /* 0x0010000005047890 */ /* 0x000fc8000fffe13f */
[----:B------:R-:W-:Y:S02]  /*0210*/  USHF.L.U32 UR5, UR4, 0xb, URZ ;  /* 0x0000000b04057899 */ /* 0x000fe4000800063f */
[----:B------:R-:W-:Y:S01]  /*0220*/  USHF.L.U32 UR4, UR4, 0x1, URZ ;  /* 0x0000000104047899 */ /* 0x000fe2000800063f */
[----:B------:R-:W0:Y:S11]  /*0230*/  FENCE.VIEW.ASYNC.S ;  /* 0x00000000000073c6 */ /* 0x000e360000000000 */
[----:B0-----:R0:W1:Y:S01]  /*0240*/  SYNCS.EXCH.64 URZ, [UR8], UR4 ;  /* 0x00000004083f75b2 */ /* 0x0010620008000100 */
[----:B------:R0:W2:Y:S01]  /*0250*/  SYNCS.EXCH.64 URZ, [UR8+0x10], UR6 ;  /* 0x00001006083f75b2 */ /* 0x0000a20008000100 */
[----:B------:R0:W3:Y:S01]  /*0260*/  SYNCS.EXCH.64 URZ, [UR8+0x8], UR4 ;  /* 0x00000804083f75b2 */ /* 0x0000e20008000100 */
[----:B------:R0:W4:Y:S01]  /*0270*/  SYNCS.EXCH.64 URZ, [UR8+0x18], UR6 ;  /* 0x00001806083f75b2 */ /* 0x0001220008000100 */
[----:B------:R-:W-:Y:S01]  /*0280*/  NOP ;  /* 0x0000000000007918 */ /* 0x000fe20000000000 */
.L_x_2:
[----:B------:R-:W5:Y:S01]  /*0290*/  SHFL.IDX PT, R0, R0, RZ, 0x1f ;  /* 0x00001fff00007589 */ /* 0x000f6200000e0000 */
[----:B------:R-:W1:Y:S01]  /*02a0*/  LDC R2, c[0x0][0x65c] ;  /* 0x00019700ff027b82 */ /* 0x000e620000000800 */
[----:B------:R-:W-:Y:S02]  /*02b0*/  ELECT P0, URZ, PT ;  /* 0x00000000003f782f */ /* 0x000fe40003800000 */
[----:B------:R-:W-:Y:S01]  /*02c0*/  SHF.R.S32.HI R6, RZ, 0x1f, R3 ;  /* 0x0000001fff067819 */ /* 0x000fe20000011403 */
[----:B------:R-:W2:Y:S01]  /*02d0*/  S2R R4, SR_CTAID.Y ;  /* 0x0000000000047919 */ /* 0x000ea20000002600 */
[----:B0-----:R-:W-:Y:S01]  /*02e0*/  UMOV UR4, 0x20 ;  /* 0x0000002000047882 */ /* 0x001fe20000000000 */
[C---:B------:R-:W-:Y:S01]  /*02f0*/  ISETP.NE.AND P2, PT, R5.reuse, RZ, PT ;  /* 0x000000ff0500720c */ /* 0x040fe20003f45270 */
[----:B------:R-:W-:Y:S01]  /*0300*/  NOP ;  /* 0x0000000000007918 */ /* 0x000fe20000000000 */
[----:B------:R-:W-:Y:S01]  /*0310*/  LEA.HI R6, R6, R3, RZ, 0x2 ;  /* 0x0000000306067211 */ /* 0x000fe200078f10ff */
[----:B------:R-:W-:Y:S01]  /*0320*/  NOP ;  /* 0x0000000000007918 */ /* 0x000fe20000000000 */
[----:B------:R-:W-:-:S02]  /*0330*/  IADD3 R10, R5, -0x1, RZ ;  /* 0xffffffff050a7810 */ /* 0x000fc40007ffe0ff */
[----:B------:R-:W-:Y:S02]  /*0340*/  LOP3.LUT R17, R17, 0xfffffff7, RZ, 0xc0, !PT ;  /* 0xfffffff711117812 */ /* 0x000fe400078ec0ff */
[----:B------:R-:W-:Y:S02]  /*0350*/  ISETP.GE.U32.AND P1, PT, R10, 0x2, PT ;  /* 0x000000020a00780c */ /* 0x000fe40003f26070 */
[----:B-----5:R-:W-:Y:S02]  /*0360*/  ISETP.NE.OR P0, PT, R0, RZ, !P0 ;  /* 0x000000ff0000720c */ /* 0x020fe40004705670 */
[----:B-1----:R-:W-:Y:S02]  /*0370*/  ISETP.NE.AND P3, PT, R2, 0x1, PT ;  /* 0x000000010200780c */ /* 0x002fe40003f65270 */
[----:B------:R-:W0:Y:S01]  /*0380*/  S2R R2, SR_CTAID.X ;  /* 0x0000000000027919 */ /* 0x000e220000002500 */
[----:B------:R-:W-:-:S05]  /*0390*/  LOP3.LUT R0, R6, 0xfffffffc, RZ, 0xc0, !PT ;  /* 0xfffffffc06007812 */ /* 0x000fca00078ec0ff */
[----:B------:R-:W-:Y:S02]  /*03a0*/  IMAD.IADD R0, R3, 0x1, -R0 ;  /* 0x0000000103007824 */ /* 0x000fe400078e0a00 */
[----:B------:R-:W-:Y:S01]  /*03b0*/  IMAD.MOV.U32 R3, RZ, RZ, RZ ;  /* 0x000000ffff037224 */ /* 0x000fe200078e00ff */
[----:B------:R-:W-:Y:S01]  /*03c0*/  VOTEU.ALL UP0, P0 ;  /* 0x00000000003f7886 */ /* 0x000fe20000000000 */
[----:B------:R-:W-:Y:S01]  /*03d0*/  VOTEU.ALL UP1, P0 ;  /* 0x00000000003f7886 */ /* 0x000fe20000020000 */
[----:B------:R-:W0:Y:S01]  /*03e0*/  @P3 LDC R9, c[0x0][0x10] ;  /* 0x00000400ff093b82 */ /* 0x000e220000000800 */
[----:B--2---:R-:W-:Y:S01]  /*03f0*/  @P3 IMAD.MOV.U32 R6, RZ, RZ, R4 ;  /* 0x000000ffff063224 */ /* 0x004fe200078e0004 */
[----:B------:R-:W-:Y:S01]  /*0400*/  @P3 LOP3.LUT R17, R17, 0x8, RZ, 0xfc, !PT ;  /* 0x0000000811113812 */ /* 0x000fe200078efcff */
[----:B------:R-:W-:Y:S01]  /*0410*/  @!UP0 UMOV UR6, 0x400 ;  /* 0x0000040000068882 */ /* 0x000fe20000000000 */
[----:B------:R-:W-:-:S04]  /*0420*/  @!UP0 UIADD3 UR4, -UR4, 0x100000, URZ ;  /* 0x0010000004048890 */ /* 0x000fc8000fffe13f */
[----:B------:R-:W-:Y:S02]  /*0430*/  @!UP0 USHF.L.U32 UR5, UR4, 0xb, URZ ;  /* 0x0000000b04058899 */ /* 0x000fe4000800063f */
[----:B------:R-:W-:Y:S01]  /*0440*/  @!UP0 USHF.L.U32 UR4, UR4, 0x1, URZ ;  /* 0x0000000104048899 */ /* 0x000fe2000800063f */
[----:B------:R-:W-:Y:S01]  /*0450*/  @P3 IMAD.MOV.U32 R7, RZ, RZ, RZ ;  /* 0x000000ffff073224 */ /* 0x000fe200078e00ff */
[----:B------:R-:W1:Y:S08]  /*0460*/  @!UP0 S2UR UR7, SR_CgaCtaId ;  /* 0x00000000000789c3 */ /* 0x000e700000008800 */
[----:B------:R-:W2:Y:S01]  /*0470*/  @!P3 LDC R11, c[0x0][0xc] ;  /* 0x00000300ff0bbb82 */ /* 0x000ea20000000800 */
[----:B0-----:R-:W-:-:S04]  /*0480*/  @P3 IMAD.WIDE.U32 R8, R2, R9, R6 ;  /* 0x0000000902083225 */ /* 0x001fc800078e0006 */
[----:B------:R-:W-:Y:S01]  /*0490*/  @P3 IMAD.MOV.U32 R12, RZ, RZ, R8 ;  /* 0x000000ffff0c3224 */ /* 0x000fe200078e0008 */
[----:B-1----:R-:W-:Y:S01]  /*04a0*/  @!UP0 ULEA UR6, UR7, UR6, 0x18 ;  /* 0x0000000607068291 */ /* 0x002fe2000f8ec03f */
[----:B------:R-:W-:Y:S01]  /*04b0*/  VOTEU.ALL UP0, P0 ;  /* 0x00000000003f7886 */ /* 0x000fe20000000000 */
[----:B------:R-:W-:-:S04]  /*04c0*/  ISETP.NE.AND P0, PT, R0, 0x3, PT ;  /* 0x000000030000780c */ /* 0x000fc80003f05270 */
[----:B------:R-:W-:Y:S01]  /*04d0*/  ISETP.EQ.OR P0, PT, R0, RZ, !P0 ;  /* 0x000000ff0000720c */ /* 0x000fe20004702670 */
[----:B--2---:R-:W-:-:S03]  /*04e0*/  @!P3 IMAD.WIDE.U32 R6, R11, R4, R2 ;  /* 0x000000040b06b225 */ /* 0x004fc600078e0002 */
[----:B------:R-:W-:Y:S01]  /*04f0*/  ISETP.EQ.AND P0, PT, R5, RZ, P0 ;  /* 0x000000ff0500720c */ /* 0x000fe20000702270 */
[----:B------:R-:W-:Y:S01]  /*0500*/  @P3 IMAD.MOV.U32 R5, RZ, RZ, RZ ;  /* 0x000000ffff053224 */ /* 0x000fe200078e00ff */
[----:B------:R-:W-:Y:S01]  /*0510*/  @!P3 MOV R12, R6 ;  /* 0x00000006000cb202 */ /* 0x000fe20000000f00 */
[----:B------:R-:W0:Y:S02]  /*0520*/  FENCE.VIEW.ASYNC.S ;  /* 0x00000000000073c6 */ /* 0x000e240000000000 */
[----:B0-----:R0:W3:Y:S01]  /*0530*/  @!UP0 SYNCS.EXCH.64 URZ, [UR6+0x30], UR4 ;  /* 0x00003004063f85b2 */ /* 0x0010e20008000100 */
[----:B------:R-:W-:Y:S01]  /*0540*/  @P3 IMAD.IADD R16, R9, 0x1, R5 ;  /* 0x0000000109103824 */ /* 0x000fe200078e0205 */
[----:B------:R-:W-:Y:S01]  /*0550*/  SEL R5, RZ, 0x1, !P0 ;  /* 0x00000001ff057807 */ /* 0x000fe20004000000 */
[----:B------:R-:W-:Y:S01]  /*0560*/  @!P3 IMAD.MOV.U32 R16, RZ, RZ, R7 ;  /* 0x000000ffff10b224 */ /* 0x000fe200078e0007 */
[----:B------:R0:W-:Y:S02]  /*0570*/  STL [R1+0x8c], R12 ;  /* 0x00008c0c01007387 */ /* 0x0001e40000100800 */
[----:B------:R-:W-:-:S02]  /*0580*/  SEL R5, R5, 0x2, P1 ;  /* 0x0000000205057807 */ /* 0x000fc40000800000 */
[----:B------:R0:W-:Y:S04]  /*0590*/  STL [R1+0x88], R16 ;  /* 0x0000881001007387 */ /* 0x0001e80000100800 */
[----:B------:R0:W-:Y:S01]  /*05a0*/  STL [R1+0x80], R5 ;  /* 0x0000800501007387 */ /* 0x0001e20000100800 */
[----:B------:R0:W3:Y:S01]  /*05b0*/  @!UP1 SYNCS.EXCH.64 URZ, [UR6+0x38], UR4 ;  /* 0x00003804063f95b2 */ /* 0x0000e20008000100 */
[----:B------:R-:W-:Y:S01]  /*05c0*/  NOP ;  /* 0x0000000000007918 */ /* 0x000fe20000000000 */
[----:B---34-:R-:W-:Y:S06]  /*05d0*/  BAR.SYNC.DEFER_BLOCKING 0x0 ;  /* 0x0000000000007b1d */ /* 0x018fec0000010000 */
[----:B------:R-:W-:Y:S05]  /*05e0*/  @!P2 BRA `(.L_x_3) ;  /* 0x0000019000eca947 */ /* 0x000fea0003800000 */
[----:B------:R-:W-:-:S13]  /*05f0*/  ISETP.GT.U32.AND P0, PT, R10, 0x1, PT ;  /* 0x000000010a00780c */ /* 0x000fda0003f04070 */
[----:B0-----:R-:W-:Y:S05]  /*0600*/  @P0 EXIT ;  /* 0x000000000000094d */ /* 0x001fea0003800000 */
[----:B------:R-:W-:Y:S01]  /*0610*/  IMAD.MOV.U32 R5, RZ, RZ, -0x1 ;  /* 0xffffffffff057424 */ /* 0x000fe200078e00ff */
[----:B------:R-:W-:Y:S01]  /*0620*/  ULDC.64 UR4, c[0x0][0x650] ;  /* 0x0001940000047ab9 */ /* 0x000fe20000000a00 */
[----:B------:R-:W-:Y:S01]  /*0630*/  PRMT R0, RZ, 0x7610, R0 ;  /* 0x00007610ff007816 */ /* 0x000fe20000000000 */
[----:B------:R-:W-:Y:S01]  /*0640*/  IMAD.MOV.U32 R18, RZ, RZ, -0x1 ;  /* 0xffffffffff127424 */ /* 0x000fe200078e00ff */
[----:B------:R-:W-:Y:S01]  /*0650*/  ISETP.GE.U32.AND P0, PT, R12, UR4, PT ;  /* 0x000000040c007c0c */ /* 0x000fe2000bf06070 */
[----:B------:R0:W-:Y:S01]  /*0660*/  STL [R1+0x84], R5 ;  /* 0x0000840501007387 */ /* 0x0001e20000100800 */
[----:B------:R-:W-:Y:S02]  /*0670*/  IMAD.MOV.U32 R22, RZ, RZ, -0x1 ;  /* 0xffffffffff167424 */ /* 0x000fe400078e00ff */
[----:B------:R-:W-:-:S13]  /*0680*/  ISETP.GE.U32.AND.EX P0, PT, R16, UR5, PT, P0 ;  /* 0x0000000510007c0c */ /* 0x000fda000bf06100 */
[----:B0-----:R-:W-:Y:S05]  /*0690*/  @P0 BRA `(.L_x_4) ;  /* 0x0000000400640947 */ /* 0x001fea0003800000 */
[----:B------:R-:W0:Y:S01]  /*06a0*/  LDC.64 R14, c[0x0][0x628] ;  /* 0x00018a00ff0e7b82 */ /* 0x000e220000000a00 */
[----:B------:R-:W-:Y:S01]  /*06b0*/  MOV R6, R12 ;  /* 0x0000000c00067202 */ /* 0x000fe20000000f00 */
[----:B------:R-:W-:-:S06]  /*06c0*/  IMAD.MOV.U32 R7, RZ, RZ, R16 ;  /* 0x000000ffff077224 */ /* 0x000fcc00078e0010 */
[----:B------:R-:W1:Y:S08]  /*06d0*/  LDC R0, c[0x0][0x630] ;  /* 0x00018c00ff007b82 */ /* 0x000e700000000800 */
[----:B------:R-:W2:Y:S01]  /*06e0*/  LDC.64 R18, c[0x0][0x620] ;  /* 0x00018800ff127b82 */ /* 0x000ea20000000a00 */
[----:B0-----:R-:W-:-:S04]  /*06f0*/  ISETP.NE.U32.AND P0, PT, R14, RZ, PT ;  /* 0x000000ff0e00720c */ /* 0x001fc80003f05070 */
[----:B------:R-:W-:-:S13]  /*0700*/  ISETP.NE.AND.EX P0, PT, R15, RZ, PT, P0 ;  /* 0x000000ff0f00720c */ /* 0x000fda0003f05300 */
[----:B-12---:R-:W-:Y:S05]  /*0710*/  @!P0 BRA `(.L_x_5) ;  /* 0x0000000000288947 */ /* 0x006fea0003800000 */
[----:B------:R-:W0:Y:S02]  /*0720*/  LDC R5, c[0x0][0x634] ;  /* 0x00018d00ff057b82 */ /* 0x000e240000000800 */
[----:B0-----:R-:W-:-:S05]  /*0730*/  IADD3 R5, P0, R12, R5, RZ ;  /* 0x000000050c057210 */ /* 0x001fca0007f1e0ff */
[----:B------:R-:W-:-:S04]  /*0740*/  IMAD.X R13, RZ, RZ, R16, P0 ;  /* 0x000000ffff0d7224 */ /* 0x000fc800000e0610 */
[----:B------:R-:W-:-:S04]  /*0750*/  IMAD.WIDE.U32 R6, R13, R14, RZ ;  /* 0x0000000e0d067225 */ /* 0x000fc800078e00ff */
[----:B------:R-:W-:-:S04]  /*0760*/  IMAD.WIDE.U32 R8, P0, R5, R15, R6 ;  /* 0x0000000f05087225 */ /* 0x000fc80007800006 */
[----:B------:R-:W-:-:S04]  /*0770*/  IMAD.WIDE.U32 R6, R5, R14, RZ ;  /* 0x0000000e05067225 */ /* 0x000fc800078e00ff */
[----:B------:R-:W-:Y:S01]  /*0780*/  IMAD.X R11, RZ, RZ, RZ, P0 ;  /* 0x000000ffff0b7224 */ /* 0x000fe200000e06ff */
[----:B------:R-:W-:Y:S01]  /*0790*/  IADD3 RZ, P0, R7, R8, RZ ;  /* 0x0000000807ff7210 */ /* 0x000fe20007f1e0ff */
[----:B------:R-:W-:-:S04]  /*07a0*/  IMAD.MOV.U32 R10, RZ, RZ, R9 ;  /* 0x000000ffff0a7224 */ /* 0x000fc800078e0009 */
[----:B------:R-:W-:-:S08]  /*07b0*/  IMAD.WIDE.U32.X R6, R13, R15, R10, P0 ;  /* 0x0000000f0d067225 */ /* 0x000fd000000e040a */
.L_x_5:
[-CC-:B------:R-:W-:Y:S01]  /*07c0*/  SHF.R.U64 R24, R6, R0.reuse, R7.reuse ;  /* 0x0000000006187219 */ /* 0x180fe20000001207 */
[----:B------:R-:W0:Y:S01]  /*07d0*/  LDC.64 R20, c[0x0][0x640] ;  /* 0x00019000ff147b82 */ /* 0x000e220000000a00 */
[----:B------:R-:W-:Y:S01]  /*07e0*/  SHF.R.U32.HI R3, RZ, R0, R7 ;  /* 0x00000000ff037219 */ /* 0x000fe20000011607 */
[----:B------:R-:W-:Y:S01]  /*07f0*/  ULDC UR4, c[0x0][0x150] ;  /* 0x0000540000047ab9 */ /* 0x000fe20000000800 */
[----:B------:R-:W-:Y:S01]  /*0800*/  IADD3 R5, P0, RZ, -R24, RZ ;  /* 0x80000018ff057210 */ /* 0x000fe20007f1e0ff */
[----:B------:R-:W-:Y:S01]  /*0810*/  IMAD.MOV.U32 R6, RZ, RZ, R12 ;  /* 0x000000ffff067224 */ /* 0x000fe200078e000c */
[----:B------:R-:W-:Y:S01]  /*0820*/  I2FP.F32.U32 R0, R2 ;  /* 0x0000000200007245 */ /* 0x000fe20000201000 */
[----:B------:R-:W-:Y:S01]  /*0830*/  IMAD.MOV.U32 R7, RZ, RZ, R16 ;  /* 0x000000ffff077224 */ /* 0x000fe200078e0010 */
[----:B------:R-:W-:Y:S01]  /*0840*/  IADD3.X R9, RZ, ~R3, RZ, P0, !PT ;  /* 0x80000003ff097210 */ /* 0x000fe200007fe4ff */
[----:B------:R-:W1:Y:S02]  /*0850*/  LDC R10, c[0x0][0x618] ;  /* 0x00018600ff0a7b82 */ /* 0x000e640000000800 */
[----:B------:R-:W-:Y:S01]  /*0860*/  FMUL R0, R0, UR4 ;  /* 0x0000000400007c20 */ /* 0x000fe20008400000 */
[----:B------:R-:W-:Y:S01]  /*0870*/  IMAD.WIDE.U32 R6, R5, R18, R6 ;  /* 0x0000001205067225 */ /* 0x000fe200078e0006 */
[----:B------:R-:W-:-:S03]  /*0880*/  ULDC UR4, c[0x0][0x154] ;  /* 0x0000550000047ab9 */ /* 0x000fc60000000800 */
[----:B------:R-:W-:Y:S01]  /*0890*/  IMAD R8, R9, R18, RZ ;  /* 0x0000001209087224 */ /* 0x000fe200078e02ff */
[----:B------:R-:W2:Y:S01]  /*08a0*/  LDC R3, c[0x0][0x144] ;  /* 0x00005100ff037b82 */ /* 0x000ea20000000800 */
[----:B------:R-:W3:Y:S01]  /*08b0*/  F2I.U32.TRUNC.NTZ R0, R0 ;  /* 0x0000000000007305 */ /* 0x000ee2000020f000 */
[----:B------:R-:W-:Y:S01]  /*08c0*/  MOV R9, 0xffffffff ;  /* 0xffffffff00097802 */ /* 0x000fe20000000f00 */
[----:B------:R-:W-:-:S04]  /*08d0*/  IMAD R5, R5, R19, R8 ;  /* 0x0000001305057224 */ /* 0x000fc800078e0208 */
[----:B------:R-:W-:Y:S01]  /*08e0*/  IMAD.IADD R7, R7, 0x1, R5 ;  /* 0x0000000107077824 */ /* 0x000fe200078e0205 */
[----:B------:R-:W4:Y:S01]  /*08f0*/  LDC R14, c[0x0][0x608] ;  /* 0x00018200ff0e7b82 */ /* 0x000f220000000800 */
[----:B0-----:R-:W-:Y:S02]  /*0900*/  ISETP.NE.U32.AND P0, PT, R20, RZ, PT ;  /* 0x000000ff1400720c */ /* 0x001fe40003f05070 */
[----:B------:R-:W-:Y:S02]  /*0910*/  I2FP.F32.U32 R5, R4 ;  /* 0x0000000400057245 */ /* 0x000fe40000201000 */
[----:B------:R-:W-:-:S03]  /*0920*/  ISETP.NE.AND.EX P0, PT, R21, RZ, PT, P0 ;  /* 0x000000ff1500720c */ /* 0x000fc60003f05300 */
[----:B------:R-:W0:Y:S01]  /*0930*/  LDC R8, c[0x0][0x658] ;  /* 0x00019600ff087b82 */ /* 0x000e220000000800 */
[-CC-:B-1----:R-:W-:Y:S01]  /*0940*/  SHF.R.U64 R12, R6, R10.reuse, R7.reuse ;  /* 0x0000000a060c7219 */ /* 0x182fe20000001207 */
[----:B---3--:R-:W-:Y:S01]  /*0950*/  IMAD.MOV R6, RZ, RZ, -R0 ;  /* 0x000000ffff067224 */ /* 0x008fe200078e0a00 */
[----:B------:R-:W-:-:S05]  /*0960*/  SHF.R.U32.HI R7, RZ, R10, R7 ;  /* 0x0000000aff077219 */ /* 0x000fca0000011607 */
[----:B------:R-:W1:Y:S01]  /*0970*/  LDC R13, c[0x0][0x148] ;  /* 0x00005200ff0d7b82 */ /* 0x000e620000000800 */
[----:B--2---:R-:W-:Y:S02]  /*0980*/  IMAD R0, R3, R6, R2 ;  /* 0x0000000603007224 */ /* 0x004fe400078e0202 */
[----:B------:R-:W-:-:S04]  /*0990*/  FMUL R3, R5, UR4 ;  /* 0x0000000405037c20 */ /* 0x000fc80008400000 */
[----:B------:R2:W3:Y:S01]  /*09a0*/  F2I.U32.TRUNC.NTZ R11, R3 ;  /* 0x00000003000b7305 */ /* 0x0004e2000020f000 */
[----:B------:R-:W1:Y:S01]  /*09b0*/  LDC R19, c[0x0][0x600] ;  /* 0x00018000ff137b82 */ /* 0x000e620000000800 */
[-CC-:B----4-:R-:W-:Y:S02]  /*09c0*/  SHF.R.U64 R25, R12, R14.reuse, R7.reuse ;  /* 0x0000000e0c197219 */ /* 0x190fe40000001207 */
[----:B------:R-:W-:Y:S01]  /*09d0*/  SHF.R.U32.HI R5, RZ, R14, R7 ;  /* 0x0000000eff057219 */ /* 0x000fe20000011607 */
[----:B------:R-:W-:-:S04]  /*09e0*/  IMAD.MOV.U32 R7, RZ, RZ, 0x1 ;  /* 0x00000001ff077424 */ /* 0x000fc800078e00ff */
[----:B------:R-:W4:Y:S01]  /*09f0*/  LDC R16, c[0x0][0x648] ;  /* 0x00019200ff107b82 */ /* 0x000f220000000800 */
[-C--:B0-----:R-:W-:Y:S02]  /*0a00*/  SHF.L.U32 R2, R9, R8.reuse, RZ ;  /* 0x0000000809027219 */ /* 0x081fe400000006ff */
[-CC-:B------:R-:W-:Y:S02]  /*0a10*/  SHF.R.U64 R14, R25, R8.reuse, R5.reuse ;  /* 0x00000008190e7219 */ /* 0x180fe40000001205 */
[----:B------:R-:W-:Y:S02]  /*0a20*/  SHF.R.U32.HI R15, RZ, R8, R5 ;  /* 0x00000008ff0f7219 */ /* 0x000fe40000011605 */
[----:B------:R-:W-:Y:S01]  /*0a30*/  LOP3.LUT R10, RZ, R2, RZ, 0x33, !PT ;  /* 0x00000002ff0a7212 */ /* 0x000fe200078e33ff */
[----:B------:R-:W0:Y:S01]  /*0a40*/  LDC R23, c[0x0][0x638] ;  /* 0x00018e00ff177b82 */ /* 0x000e220000000800 */
[----:B------:R-:W-:Y:S01]  /*0a50*/  SHF.L.U32 R5, R7, R8, RZ ;  /* 0x0000000807057219 */ /* 0x000fe200000006ff */
[----:B------:R-:W-:-:S02]  /*0a60*/  IMAD.MOV.U32 R2, RZ, RZ, R14 ;  /* 0x000000ffff027224 */ /* 0x000fc400078e000e */
[----:B--2---:R-:W-:-:S04]  /*0a70*/  IMAD.MOV.U32 R3, RZ, RZ, R15 ;  /* 0x000000ffff037224 */ /* 0x004fc800078e000f */
[----:B------:R-:W2:Y:S01]  /*0a80*/  LDC R18, c[0x0][0x610] ;  /* 0x00018400ff127b82 */ /* 0x000ea20000000800 */
[----:B-1-3--:R-:W-:Y:S05]  /*0a90*/  @!P0 BRA `(.L_x_6) ;  /* 0x0000000000288947 */ /* 0x00afea0003800000 */
[----:B------:R-:W1:Y:S02]  /*0aa0*/  LDC R9, c[0x0][0x64c] ;  /* 0x00019300ff097b82 */ /* 0x000e640000000800 */
[----:B-1----:R-:W-:-:S05]  /*0ab0*/  IADD3 R9, P0, R14, R9, RZ ;  /* 0x000000090e097210 */ /* 0x002fca0007f1e0ff */
[----:B------:R-:W-:-:S04]  /*0ac0*/  IMAD.X R15, RZ, RZ, R15, P0 ;  /* 0x000000ffff0f7224 */ /* 0x000fc800000e060f */
[----:B------:R-:W-:-:S04]  /*0ad0*/  IMAD.WIDE.U32 R2, R15, R20, RZ ;  /* 0x000000140f027225 */ /* 0x000fc800078e00ff */
[----:B------:R-:W-:-:S04]  /*0ae0*/  IMAD.WIDE.U32 R6, P0, R9, R21, R2 ;  /* 0x0000001509067225 */ /* 0x000fc80007800002 */
[----:B------:R-:W-:Y:S01]  /*0af0*/  IMAD.WIDE.U32 R2, R9, R20, RZ ;  /* 0x0000001409027225 */ /* 0x000fe200078e00ff */
[----:B------:R-:W-:-:S03]  /*0b00*/  IADD3.X R9, RZ, RZ, RZ, P0, !PT ;  /* 0x000000ffff097210 */ /* 0x000fc600007fe4ff */
[----:B------:R-:W-:Y:S01]  /*0b10*/  IMAD.MOV.U32 R8, RZ, RZ, R7 ;  /* 0x000000ffff087224 */ /* 0x000fe200078e0007 */
[----:B------:R-:W-:-:S05]  /*0b20*/  IADD3 RZ, P0, R3, R6, RZ ;  /* 0x0000000603ff7210 */ /* 0x000fca0007f1e0ff */
[----:B------:R-:W-:-:S08]  /*0b30*/  IMAD.WIDE.U32.X R2, R15, R21, R8, P0 ;  /* 0x000000150f027225 */ /* 0x000fd000000e0408 */
.L_x_6:
[----:B------:R1:W-:Y:S01]  /*0b40*/  STL [R1+0x84], R24 ;  /* 0x0000841801007387 */ /* 0x0003e20000100800 */
[----:B----4-:R-:W-:Y:S01]  /*0b50*/  SHF.R.U64 R2, R2, R16, R3 ;  /* 0x0000001002027219 */ /* 0x010fe20000001203 */
[----:B------:R-:W-:Y:S01]  /*0b60*/  VIADD R3, R19, 0xffffffff ;  /* 0xffffffff13037836 */ /* 0x000fe20000000000 */
[----:B------:R-:W-:Y:S01]  /*0b70*/  LOP3.LUT R10, R25, R10, RZ, 0xc0, !PT ;  /* 0x0000000a190a7212 */ /* 0x000fe200078ec0ff */
[----:B------:R-:W-:Y:S02]  /*0b80*/  IMAD.MOV R11, RZ, RZ, -R11 ;  /* 0x000000ffff0b7224 */ /* 0x000fe400078e0a0b */
[----:B------:R-:W-:Y:S01]  /*0b90*/  IMAD.MOV R6, RZ, RZ, -R2 ;  /* 0x000000ffff067224 */ /* 0x000fe200078e0a02 */
[----:B------:R-:W-:Y:S01]  /*0ba0*/  LOP3.LUT R3, R12, R3, RZ, 0xc0, !PT ;  /* 0x000000030c037212 */ /* 0x000fe200078ec0ff */
[----:B------:R-:W-:Y:S02]  /*0bb0*/  IMAD R5, R5, R2, R10 ;  /* 0x0000000205057224 */ /* 0x000fe400078e020a */
[----:B------:R-:W-:-:S02]  /*0bc0*/  @P3 IMAD R0, R13, R11, R4 ;  /* 0x0000000b0d003224 */ /* 0x000fc400078e0204 */
[----:B0-----:R-:W-:Y:S02]  /*0bd0*/  IMAD R2, R6, R23, R14 ;  /* 0x0000001706027224 */ /* 0x001fe400078e020e */
[----:B--2---:R-:W-:Y:S01]  /*0be0*/  IMAD R18, R5, R18, R0 ;  /* 0x0000001205127224 */ /* 0x004fe200078e0200 */
[----:B------:R-:W-:Y:S01]  /*0bf0*/  MOV R0, 0x1 ;  /* 0x0000000100007802 */ /* 0x000fe20000000f00 */
[----:B------:R-:W-:-:S05]  /*0c00*/  IMAD R3, R2, R19, R3 ;  /* 0x0000001302037224 */ /* 0x000fca00078e0203 */
[----:B------:R-:W-:Y:S02]  /*0c10*/  SEL R22, R3, R18, !P3 ;  /* 0x0000001203167207 */ /* 0x000fe40005800000 */
[----:B-1----:R-:W-:-:S07]  /*0c20*/  SEL R18, R18, R3, !P3 ;  /* 0x0000000312127207 */ /* 0x002fce0005800000 */
.L_x_4:
[----:B------:R-:W-:-:S08]  /*0c30*/  NOP ;  /* 0x0000000000007918 */ /* 0x000fd00000000000 */
[----:B------:R-:W0:Y:S02]  /*0c40*/  USETMAXREG.TRY_ALLOC.CTAPOOL UP0, 0xe8 ;  /* 0x000000e8000079c8 */ /* 0x000e240008000600 */
[----:B0-----:R-:W-:-:S13]  /*0c50*/  PLOP3.LUT P0, PT, PT, PT, UP0, 0x80, 0x0 ;  /* 0x000000000000781c */ /* 0x001fda0003f0f008 */
[----:B------:R-:W-:Y:S05]  /*0c60*/  @!P0 BRA `(.L_x_4) ;  /* 0xfffffffc00f08947 */ /* 0x000fea000383ffff */
[----:B------:R-:W-:Y:S01]  /*0c70*/  ULDC.64 UR4, c[0x0][0x598] ;  /* 0x0001660000047ab9 */ /* 0x000fe20000000a00 */
[----:B------:R-:W-:Y:S01]  /*0c80*/  ULDC.64 UR48, c[0x0][0x208] ;  /* 0x0000820000307ab9 */ /* 0x000fe20000000a00 */
[----:B------:R-:W-:-:S04]  /*0c90*/  ISETP.NE.U32.AND P0, PT, RZ, UR4, PT ;  /* 0x00000004ff007c0c */ /* 0x000fc8000bf05070 */
[----:B------:R-:W-:-:S13]  /*0ca0*/  ISETP.NE.AND.EX P0, PT, RZ, UR5, PT, P0 ;  /* 0x00000005ff007c0c */ /* 0x000fda000bf05300 */
[----:B------:R-:W-:Y:S05]  /*0cb0*/  @!P0 BRA `(.L_x_7) ;  /* 0x00000000001c8947 */ /* 0x000fea0003800000 */
[----:B------:R-:W0:Y:S02]  /*0cc0*/  LDC.64 R2, c[0x0][0x598] ;  /* 0x00016600ff027b82 */ /* 0x000e240000000a00 */
[----:B0-----:R-:W2:Y:S02]  /*0cd0*/  LDG.E.64 R2, desc[UR48][R2.64] ;  /* 0x0000003002027981 */ /* 0x001ea4000c1e1b00 */
[----:B--2---:R-:W-:-:S04]  /*0ce0*/  ISETP.NE.U32.AND P0, PT, R2, RZ, PT ;  /* 0x000000ff0200720c */ /* 0x004fc80003f05070 */
[----:B------:R-:W-:-:S13]  /*0cf0*/  ISETP.NE.AND.EX P0, PT, R3, RZ, PT, P0 ;  /* 0x000000ff0300720c */ /* 0x000fda0003f05300 */
[----:B------:R-:W-:Y:S05]  /*0d00*/  @!P0 BRA `(.L_x_7) ;  /* 0x0000000000088947 */ /* 0x000fea0003800000 */
[----:B------:R0:W5:Y:S01]  /*0d10*/  LD.E R2, desc[UR48][R2.64] ;  /* 0x0000003002027980 */ /* 0x000162000c101900 */
[----:B------:R-:W-:Y:S05]  /*0d20*/  BRA `(.L_x_8) ;  /* 0x0000000000247947 */ /* 0x000fea0003800000 */
.L_x_7:
[----:B------:R-:W-:Y:S02]  /*0d30*/  ULDC.64 UR4, c[0x0][0x588] ;  /* 0x0001620000047ab9 */ /* 0x000fe40000000a00 */
[----:B------:R-:W-:-:S04]  /*0d40*/  ISETP.NE.U32.AND P0, PT, RZ, UR4, PT ;  /* 0x00000004ff007c0c */ /* 0x000fc8000bf05070 */
[----:B------:R-:W-:-:S13]  /*0d50*/  ISETP.NE.AND.EX P0, PT, RZ, UR5, PT, P0 ;  /* 0x00000005ff007c0c */ /* 0x000fda000bf05300 */
[----:B------:R-:W-:Y:S05]  /*0d60*/  @!P0 BRA `(.L_x_9) ;  /* 0x00000000000c8947 */ /* 0x000fea0003800000 */
[----:B------:R-:W0:Y:S02]  /*0d70*/  LDC.64 R2, c[0x0][0x588] ;  /* 0x00016200ff027b82 */ /* 0x000e240000000a00 */
[----:B0-----:R1:W5:Y:S01]  /*0d80*/  LDG.E R2, desc[UR48][R2.64] ;  /* 0x0000003002027981 */ /* 0x001362000c1e1900 */
[----:B------:R-:W-:Y:S05]  /*0d90*/  BRA `(.L_x_8) ;  /* 0x0000000000087947 */ /* 0x000fea0003800000 */
.L_x_9:
[----:B------:R-:W-:Y:S02]  /*0da0*/  ULDC UR4, c[0x0][0x580] ;  /* 0x0001600000047ab9 */ /* 0x000fe40000000800 */
[----:B------:R-:W-:-:S07]  /*0db0*/  IMAD.U32 R2, RZ, RZ, UR4 ;  /* 0x00000004ff027e24 */ /* 0x000fce000f8e00ff */
.L_x_8:
[----:B------:R-:W-:Y:S02]  /*0dc0*/  ULDC.64 UR4, c[0x0][0x5a0] ;  /* 0x0001680000047ab9 */ /* 0x000fe40000000a00 */
[----:B------:R-:W-:-:S04]  /*0dd0*/  ISETP.NE.U32.AND P0, PT, RZ, UR4, PT ;  /* 0x00000004ff007c0c */ /* 0x000fc8000bf05070 */
[----:B------:R-:W-:-:S13]  /*0de0*/  ISETP.NE.AND.EX P0, PT, RZ, UR5, PT, P0 ;  /* 0x00000005ff007c0c */ /* 0x000fda000bf05300 */
[----:B------:R-:W-:Y:S05]  /*0df0*/  @!P0 BRA `(.L_x_10) ;  /* 0x00000000001c8947 */ /* 0x000fea0003800000 */
[----:B------:R-:W2:Y:S02]  /*0e00*/  LDC.64 R4, c[0x0][0x5a0] ;  /* 0x00016800ff047b82 */ /* 0x000ea40000000a00 */
[----:B--2---:R-:W2:Y:S02]  /*0e10*/  LDG.E.64 R4, desc[UR48][R4.64] ;  /* 0x0000003004047981 */ /* 0x004ea4000c1e1b00 */
[----:B--2---:R-:W-:-:S04]  /*0e20*/  ISETP.NE.U32.AND P0, PT, R4, RZ, PT ;  /* 0x000000ff0400720c */ /* 0x004fc80003f05070 */
[----:B------:R-:W-:-:S13]  /*0e30*/  ISETP.NE.AND.EX P0, PT, R5, RZ, PT, P0 ;  /* 0x000000ff0500720c */ /* 0x000fda0003f05300 */
[----:B------:R-:W-:Y:S05]  /*0e40*/  @!P0 BRA `(.L_x_10) ;  /* 0x0000000000088947 */ /* 0x000fea0003800000 */
[----:B------:R2:W5:Y:S01]  /*0e50*/  LD.E R16, desc[UR48][R4.64] ;  /* 0x0000003004107980 */ /* 0x000562000c101900 */
[----:B------:R-:W-:Y:S05]  /*0e60*/  BRA `(.L_x_11) ;  /* 0x0000000000247947 */ /* 0x000fea0003800000 */
.L_x_10:
[----:B------:R-:W-:Y:S02]  /*0e70*/  ULDC.64 UR4, c[0x0][0x590] ;  /* 0x0001640000047ab9 */ /* 0x000fe40000000a00 */
[----:B------:R-:W-:-:S04]  /*0e80*/  ISETP.NE.U32.AND P0, PT, RZ, UR4, PT ;  /* 0x00000004ff007c0c */ /* 0x000fc8000bf05070 */
[----:B------:R-:W-:-:S13]  /*0e90*/  ISETP.NE.AND.EX P0, PT, RZ, UR5, PT, P0 ;  /* 0x00000005ff007c0c */ /* 0x000fda000bf05300 */
[----:B------:R-:W-:Y:S05]  /*0ea0*/  @!P0 BRA `(.L_x_12) ;  /* 0x00000000000c8947 */ /* 0x000fea0003800000 */
[----:B------:R-:W2:Y:S02]  /*0eb0*/  LDC.64 R4, c[0x0][0x590] ;  /* 0x00016400ff047b82 */ /* 0x000ea40000000a00 */
[----:B--2---:R3:W5:Y:S01]  /*0ec0*/  LDG.E R16, desc[UR48][R4.64] ;  /* 0x0000003004107981 */ /* 0x004762000c1e1900 */
[----:B------:R-:W-:Y:S05]  /*0ed0*/  BRA `(.L_x_11) ;  /* 0x0000000000087947 */ /* 0x000fea0003800000 */
.L_x_12:
[----:B------:R-:W-:Y:S02]  /*0ee0*/  ULDC UR4, c[0x0][0x584] ;  /* 0x0001610000047ab9 */ /* 0x000fe40000000800 */
[----:B------:R-:W-:-:S07]  /*0ef0*/  IMAD.U32 R16, RZ, RZ, UR4 ;  /* 0x00000004ff107e24 */ /* 0x000fce000f8e00ff */
.L_x_11:
[----:B------:R-:W-:-:S13]  /*0f00*/  LOP3.LUT P0, RZ, R0, 0xff, RZ, 0xc0, !PT ;  /* 0x000000ff00ff7812 */ /* 0x000fda000780c0ff */
[----:B------:R-:W-:Y:S05]  /*0f10*/  @!P0 EXIT ;  /* 0x000000000000894d */ /* 0x000fea0003800000 */
[----:B------:R-:W-:Y:S01]  /*0f20*/  ULDC UR4, c[0x0][0x28c] ;  /* 0x0000a30000047ab9 */ /* 0x000fe20000000800 */
[----:B------:R-:W-:Y:S01]  /*0f30*/  UMOV UR36, URZ ;  /* 0x0000003f00247c82 */ /* 0x000fe20008000000 */
[----:B------:R-:W-:Y:S01]  /*0f40*/  UIADD3 UR4, UR4, 0x7f, URZ ;  /* 0x0000007f04047890 */ /* 0x000fe2000fffe03f */
[----:B------:R-:W-:-:S03]  /*0f50*/  UMOV UR37, URZ ;  /* 0x0000003f00257c82 */ /* 0x000fc60008000000 */
[----:B------:R-:W-:-:S04]  /*0f60*/  USHF.R.S32.HI UR5, URZ, 0x1f, UR4 ;  /* 0x0000001f3f057899 */ /* 0x000fc80008011404 */
[----:B------:R-:W-:-:S04]  /*0f70*/  ULEA.HI UR5, UR5, UR4, URZ, 0x7 ;  /* 0x0000000405057291 */ /* 0x000fc8000f8f383f */
[----:B------:R-:W-:-:S12]  /*0f80*/  USHF.R.S32.HI UR38, URZ, 0x7, UR5 ;  /* 0x000000073f267899 */ /* 0x000fd80008011405 */
.L_x_476:
[----:B----4-:R-:W4:Y:S01]  /*0f90*/  S2R R0, SR_TID.X ;  /* 0x0000000000007919 */ /* 0x010f220000002100 */
[----:B0-----:R-:W0:Y:S01]  /*0fa0*/  S2UR UR6, SR_CgaCtaId ;  /* 0x00000000000679c3 */ /* 0x001e220000008800 */
[----:B------:R-:W-:Y:S02]  /*0fb0*/  UMOV UR39, 0x400 ;  /* 0x0000040000277882 */ /* 0x000fe40000000000 */
[----:B0-----:R-:W-:Y:S01]  /*0fc0*/  ULEA UR39, UR6, UR39, 0x18 ;  /* 0x0000002706277291 */ /* 0x001fe2000f8ec03f */
[----:B----4-:R-:W-:-:S04]  /*0fd0*/  LOP3.LUT R0, R0, 0x80, RZ, 0xc0, !PT ;  /* 0x0000008000007812 */ /* 0x010fc800078ec0ff */
[----:B------:R-:W-:-:S06]  /*0fe0*/  SHF.R.U32.HI R0, RZ, 0x7, R0 ;  /* 0x00000007ff007819 */ /* 0x000fcc0000011600 */
[----:B------:R-:W0:Y:S02]  /*0ff0*/  SHFL.IDX PT, R0, R0, RZ, 0x1f ;  /* 0x00001fff00007589 */ /* 0x000e2400000e0000 */
[----:B0-----:R-:W-:-:S13]  /*1000*/  R2UR UR4, R0 ;  /* 0x00000000000472ca */ /* 0x001fda00000e0000 */
[----:B------:R-:W-:-:S04]  /*1010*/  ULEA.HI UR5, UR4, UR4, URZ, 0x1 ;  /* 0x0000000404057291 */ /* 0x000fc8000f8f083f */
[----:B------:R-:W-:-:S04]  /*1020*/  ULOP3.LUT UR5, UR5, 0x7fffe, URZ, 0xc0, !UPT ;  /* 0x0007fffe05057892 */ /* 0x000fc8000f8ec03f */
[----:B------:R-:W-:-:S03]  /*1030*/  UIADD3 UR5, UR4, -UR5, URZ ;  /* 0x8000000504057290 */ /* 0x000fc6000fffe03f */
[----:B------:R-:W-:Y:S01]  /*1040*/  ULDC UR4, c[0x0][0x28c] ;  /* 0x0000a30000047ab9 */ /* 0x000fe20000000800 */
[----:B------:R-:W-:Y:S01]  /*1050*/  ULEA UR5, UR5, UR39, 0xd ;  /* 0x0000002705057291 */ /* 0x000fe2000f8e683f */
[----:B------:R-:W-:-:S03]  /*1060*/  ISETP.LT.AND P0, PT, RZ, UR4, PT ;  /* 0x00000004ff007c0c */ /* 0x000fc6000bf01270 */
[----:B------:R-:W-:-:S04]  /*1070*/  UIADD3 UR5, UR5, 0x100, URZ ;  /* 0x0000010005057890 */ /* 0x000fc8000fffe03f */
[----:B------:R-:W-:-:S04]  /*1080*/  USHF.R.U32.HI UR5, URZ, 0x4, UR5 ;  /* 0x000000043f057899 */ /* 0x000fc80008011605 */
[----:B------:R-:W-:Y:S02]  /*1090*/  ULOP3.LUT UR40, UR5, 0x3fff, URZ, 0xc0, !UPT ;  /* 0x00003fff05287892 */ /* 0x000fe4000f8ec03f */
[----:B-123--:R-:W-:Y:S10]  /*10a0*/  @P0 BRA `(.L_x_13) ;  /* 0x0000000000400947 */ /* 0x00eff40003800000 */
[----:B------:R-:W-:Y:S01]  /*10b0*/  MOV R0, 0x0 ;  /* 0x0000000000007802 */ /* 0x000fe20000000f00 */
[----:B------:R-:W-:Y:S01]  /*10c0*/  ULDC.64 UR4, c[0x4][0x68] ;  /* 0x01001a0000047ab9 */ /* 0x000fe20000000a00 */
[----:B------:R-:W-:Y:S01]  /*10d0*/  ULDC.64 UR6, c[0x4][0x8] ;  /* 0x0100020000067ab9 */ /* 0x000fe20000000a00 */
[----:B--23--:R-:W-:Y:S01]  /*10e0*/  IMAD.U32 R4, RZ, RZ, UR4 ;  /* 0x00000004ff047e24 */ /* 0x00cfe2000f8e00ff */
[----:B------:R0:W2:Y:S01]  /*10f0*/  LDC.64 R14, c[0x4][R0] ;  /* 0x01000000000e7b82 */ /* 0x0000a20000000a00 */
[----:B------:R-:W-:Y:S01]  /*1100*/  IMAD.U32 R5, RZ, RZ, UR5 ;  /* 0x00000005ff057e24 */ /* 0x000fe2000f8e00ff */
[----:B------:R-:W-:Y:S01]  /*1110*/  ULDC.64 UR4, c[0x4][0x70] ;  /* 0x01001c0000047ab9 */ /* 0x000fe20000000a00 */
[----:B------:R-:W-:Y:S01]  /*1120*/  IMAD.U32 R10, RZ, RZ, UR6 ;  /* 0x00000006ff0a7e24 */ /* 0x000fe2000f8e00ff */
[----:B------:R-:W-:Y:S01]  /*1130*/  MOV R6, UR4 ;  /* 0x0000000400067c02 */ /* 0x000fe20008000f00 */
[----:B------:R-:W-:Y:S01]  /*1140*/  IMAD.U32 R7, RZ, RZ, UR5 ;  /* 0x00000005ff077e24 */ /* 0x000fe2000f8e00ff */
[----:B------:R-:W-:Y:S01]  /*1150*/  MOV R12, 0x1 ;  /* 0x00000001000c7802 */ /* 0x000fe20000000f00 */
[----:B------:R-:W-:-:S02]  /*1160*/  IMAD.U32 R11, RZ, RZ, UR7 ;  /* 0x00000007ff0b7e24 */ /* 0x000fc4000f8e00ff */
[----:B------:R-:W-:Y:S02]  /*1170*/  IMAD.MOV.U32 R8, RZ, RZ, 0x1e1 ;  /* 0x000001e1ff087424 */ /* 0x000fe400078e00ff */
[----:B0-----:R-:W-:-:S07]  /*1180*/  IMAD.MOV.U32 R13, RZ, RZ, RZ ;  /* 0x000000ffff0d7224 */ /* 0x001fce00078e00ff */
[----:B------:R-:W-:-:S07]  /*1190*/  LEPC R20, `(.L_x_13) ;  /* 0x000000001014794e */ /* 0x000fce0000000000 */
[----:B-12--5:R-:W-:Y:S05]  /*11a0*/  CALL.ABS.NOINC R14 ;  /* 0x000000000e007343 */ /* 0x026fea0003c00000 */
.L_x_13:
[----:B------:R-:W4:Y:S02]  /*11b0*/  LDL R19, [R1+0x80] ;  /* 0x0000800001137983 */ /* 0x000f240000100800 */
[----:B----4-:R-:W-:-:S04]  /*11c0*/  LOP3.LUT R0, R19, 0x1, RZ, 0xfc, !PT ;  /* 0x0000000113007812 */ /* 0x010fc800078efcff */
[----:B------:R-:W-:-:S13]  /*11d0*/  ISETP.NE.AND P0, PT, R0, 0x3, PT ;  /* 0x000000030000780c */ /* 0x000fda0003f05270 */
[----:B------:R-:W-:Y:S05]  /*11e0*/  @!P0 BRA `(.L_x_14) ;  /* 0x0000000000048947 */ /* 0x000fea0003800000 */
[----:B------:R-:W-:Y:S01]  /*11f0*/  BPT.TRAP 0x1 ;  /* 0x000000040000795c */ /* 0x000fe20000300000 */
.L_x_14:
[----:B-1----:R-:W-:Y:S02]  /*1200*/  IMAD.U32 R3, RZ, RZ, UR37 ;  /* 0x00000025ff037e24 */ /* 0x002fe4000f8e00ff */
[----:B------:R-:W-:-:S03]  /*1210*/  IMAD.U32 R0, RZ, RZ, UR36 ;  /* 0x00000024ff007e24 */ /* 0x000fc6000f8e00ff */
[----:B------:R-:W-:Y:S02]  /*1220*/  LEA R3, R3, UR39, 0x3 ;  /* 0x0000002703037c11 */ /* 0x000fe4000f8e18ff */
[----:B------:R-:W-:-:S04]  /*1230*/  SHF.L.U32 R0, R0, 0x1f, RZ ;  /* 0x0000001f00007819 */ /* 0x000fc800000006ff */
[----:B------:R0:W1:Y:S01]  /*1240*/  SYNCS.PHASECHK.TRANS64.TRYWAIT P1, [R3+URZ], R0 ;  /* 0x00000000030075a7 */ /* 0x000062000802017f */
[----:B------:R-:W-:Y:S05]  /*1250*/  @!P0 BRA `(.L_x_15) ;  /* 0x0000000000048947 */ /* 0x000fea0003800000 */
[----:B------:R-:W-:Y:S01]  /*1260*/  BPT.TRAP 0x1 ;  /* 0x000000040000795c */ /* 0x000fe20000300000 */
.L_x_15:
[----:B-1----:R-:W-:Y:S05]  /*1270*/  @P1 BRA `(.L_x_16) ;  /* 0x0000000000081947 */ /* 0x002fea0003800000 */
[----:B------:R-:W1:Y:S02]  /*1280*/  SYNCS.PHASECHK.TRANS64.TRYWAIT P1, [R3+URZ], R0 ;  /* 0x00000000030075a7 */ /* 0x000e64000802017f */
[----:B-1----:R-:W-:Y:S05]  /*1290*/  @!P1 BRA `(.L_x_17) ;  /* 0x0000019c00749947 */ /* 0x002fea0003800000 */
.L_x_16:
[----:B------:R-:W-:-:S04]  /*12a0*/  UISETP.LT.AND UP0, UPT, UR38, 0x1, UPT ;  /* 0x000000012600788c */ /* 0x000fc8000bf01270 */
[----:B------:R-:W-:-:S06]  /*12b0*/  USEL UR4, UR38, 0x1, UP0 ;  /* 0x0000000126047887 */ /* 0x000fcc0008000000 */
[----:B--23--:R-:W-:Y:S01]  /*12c0*/  IMAD.U32 R5, RZ, RZ, UR4 ;  /* 0x00000004ff057e24 */ /* 0x00cfe2000f8e00ff */
[----:B------:R-:W-:Y:S05]  /*12d0*/  WARPSYNC.ALL ;  /* 0x0000000000007948 */ /* 0x000fea0003800000 */
[----:B------:R-:W-:-:S04]  /*12e0*/  IADD3 R5, -R5, UR38, RZ ;  /* 0x0000002605057c10 */ /* 0x000fc8000fffe1ff */
[----:B------:R-:W-:Y:S01]  /*12f0*/  ISETP.GE.AND P1, PT, R5, 0x1, PT ;  /* 0x000000010500780c */ /* 0x000fe20003f26270 */
[----:B------:R-:W-:Y:S01]  /*1300*/  UIADD3 UR4, UR39, 0x18100, URZ ;  /* 0x0001810027047890 */ /* 0x000fe2000fffe03f */
[----:B------:R-:W-:Y:S01]  /*1310*/  WARPGROUP.ARRIVE ;  /* 0x00000000000079c5 */ /* 0x000fe20000000000 */
[----:B------:R-:W-:Y:S01]  /*1320*/  UMOV UR9, 0x40000040 ;  /* 0x4000004000097882 */ /* 0x000fe20000000000 */
[----:B------:R-:W-:Y:S01]  /*1330*/  UMOV UR11, 0x40000040 ;  /* 0x40000040000b7882 */ /* 0x000fe20000000000 */
[----:B------:R-:W-:Y:S02]  /*1340*/  USHF.R.U32.HI UR5, URZ, 0x4, UR4 ;  /* 0x000000043f057899 */ /* 0x000fe40008011604 */
[----:B------:R-:W-:Y:S02]  /*1350*/  ULOP3.LUT UR4, UR40, 0x10000, URZ, 0xfc, !UPT ;  /* 0x0001000028047892 */ /* 0x000fe4000f8efc3f */
[----:B------:R-:W-:Y:S02]  /*1360*/  ULOP3.LUT UR5, UR5, 0x3fff, URZ, 0xc0, !UPT ;  /* 0x00003fff05057892 */ /* 0x000fe4000f8ec03f */
[----:B------:R-:W-:-:S02]  /*1370*/  UIMAD UR7, UR37, 0xc00, UR4 ;  /* 0x00000c00250778a4 */ /* 0x000fc4000f8e0204 */
[----:B------:R-:W-:Y:S01]  /*1380*/  ULOP3.LUT UR5, UR5, 0x10000, URZ, 0xfc, !UPT ;  /* 0x0001000005057892 */ /* 0x000fe2000f8efc3f */
[----:B------:R-:W-:Y:S01]  /*1390*/  UMOV UR17, UR9 ;  /* 0x0000000900117c82 */ /* 0x000fe20008000000 */
[----:B------:R-:W-:Y:S02]  /*13a0*/  UMOV UR19, 0x40000040 ;  /* 0x4000004000137882 */ /* 0x000fe40000000000 */
[----:B------:R-:W-:Y:S01]  /*13b0*/  UIMAD UR6, UR37, 0xe00, UR5 ;  /* 0x00000e00250678a4 */ /* 0x000fe2000f8e0205 */
[----:B------:R-:W-:Y:S01]  /*13c0*/  UMOV UR8, UR7 ;  /* 0x0000000700087c82 */ /* 0x000fe20008000000 */
[----:B------:R-:W-:Y:S02]  /*13d0*/  UMOV UR21, UR9 ;  /* 0x0000000900157c82 */ /* 0x000fe40008000000 */
[----:B------:R-:W-:Y:S01]  /*13e0*/  UIADD3 UR18, UR6, 0x100, URZ ;  /* 0x0000010006127890 */ /* 0x000fe2000fffe03f */
[----:B------:R-:W-:Y:S02]  /*13f0*/  UMOV UR16, UR8 ;  /* 0x0000000800107c82 */ /* 0x000fe40008000000 */
[----:B------:R-:W-:Y:S01]  /*1400*/  UMOV UR10, UR6 ;  /* 0x00000006000a7c82 */ /* 0x000fe20008000000 */
[----:B------:R-:W-:Y:S01]  /*1410*/  UIADD3 UR22, UR6, 0x200, URZ ;  /* 0x0000020006167890 */ /* 0x000fe2000fffe03f */
[----:B------:R-:W-:Y:S01]  /*1420*/  HGMMA.64x32x16.F32 R24, gdesc[UR8], RZ, !UPT, gsb0 ;  /* 0x00600000081879f0 */ /* 0x000fe2000c0008ff */
[----:B------:R-:W-:Y:S01]  /*1430*/  UMOV UR20, UR8 ;  /* 0x0000000800147c82 */ /* 0x000fe20008000000 */
[----:B------:R-:W-:Y:S01]  /*1440*/  UMOV UR23, 0x40000040 ;  /* 0x4000004000177882 */ /* 0x000fe20000000000 */
[----:B------:R-:W-:Y:S01]  /*1450*/  UIADD3 UR14, UR6, 0x300, URZ ;  /* 0x00000300060e7890 */ /* 0x000fe2000fffe03f */
[----:B------:R-:W-:Y:S01]  /*1460*/  UMOV UR12, UR8 ;  /* 0x00000008000c7c82 */ /* 0x000fe20008000000 */
        /* <DEDUP_REMOVED lines=10> */
[----:B------:R-:W-:-:S02]  /*1510*/  UIADD3 UR27, UR7, 0x2, URZ ;  /* 0x00000002071b7890 */ /* 0x000fc4000fffe03f */
[----:B------:R-:W-:Y:S01]  /*1520*/  UIADD3 UR26, UR6, 0x600, URZ ;  /* 0x00000600061a7890 */ /* 0x000fe2000fffe03f */
[----:B------:R-:W-:Y:S01]  /*1530*/  UMOV UR24, UR8 ;  /* 0x0000000800187c82 */ /* 0x000fe20008000000 */
[----:B------:R-:W-:Y:S01]  /*1540*/  UMOV UR25, UR9 ;  /* 0x0000000900197c82 */ /* 0x000fe20008000000 */
[----:B------:R-:W-:Y:S02]  /*1550*/  UIADD3 UR40, UR7, 0x400, URZ ;  /* 0x0000040007287890 */ /* 0x000fe4000fffe03f */
[----:B------:R-:W-:Y:S01]  /*1560*/  UMOV UR8, UR27 ;  /* 0x0000001b00087c82 */ /* 0x000fe20008000000 */
[----:B------:R-:W-:Y:S01]  /*1570*/  UMOV UR27, 0x40000040 ;  /* 0x40000040001b7882 */ /* 0x000fe20000000000 */
[----:B------:R-:W-:Y:S01]  /*1580*/  UMOV UR41, 0x40000040 ;  /* 0x4000004000297882 */ /* 0x000fe20000000000 */
[----:B------:R-:W-:Y:S01]  /*1590*/  UMOV UR42, UR26 ;  /* 0x0000001a002a7c82 */ /* 0x000fe20008000000 */
[----:B------:R-:W-:Y:S01]  /*15a0*/  UMOV UR43, UR27 ;  /* 0x0000001b002b7c82 */ /* 0x000fe20008000000 */
[----:B------:R-:W-:Y:S01]  /*15b0*/  UMOV UR9, 0x40000040 ;  /* 0x4000004000097882 */ /* 0x000fe20000000000 */
[----:B------:R-:W-:Y:S01]  /*15c0*/  UIADD3 UR46, UR6, 0x402, URZ ;  /* 0x00000402062e7890 */ /* 0x000fe2000fffe03f */
[----:B------:R-:W-:Y:S01]  /*15d0*/  UMOV UR44, UR8 ;  /* 0x00000008002c7c82 */ /* 0x000fe20008000000 */
[----:B------:R-:W-:Y:S01]  /*15e0*/  UMOV UR45, UR9 ;  /* 0x00000009002d7c82 */ /* 0x000fe20008000000 */
[----:B------:R-:W-:-:S02]  /*15f0*/  WARPGROUP.DEPBAR.LE gsb0, 0x0 ;  /* 0x00008000000079c5 */ /* 0x000fc40000010000 */
[----:B------:R-:W-:Y:S01]  /*1600*/  WARPGROUP.ARRIVE ;  /* 0x00000000000079c5 */ /* 0x000fe20000000000 */
[----:B------:R-:W-:Y:S01]  /*1610*/  MOV R21, R24 ;  /* 0x0000001800157202 */ /* 0x000fe20000000f00 */
[----:B------:R-:W-:Y:S01]  /*1620*/  IMAD.MOV.U32 R20, RZ, RZ, R25 ;  /* 0x000000ffff147224 */ /* 0x000fe200078e0019 */
[----:B------:R-:W-:Y:S01]  /*1630*/  MOV R13, R29 ;  /* 0x0000001d000d7202 */ /* 0x000fe20000000f00 */
[----:B------:R-:W-:Y:S01]  /*1640*/  IMAD.MOV.U32 R19, RZ, RZ, R26 ;  /* 0x000000ffff137224 */ /* 0x000fe200078e001a */
[----:B------:R-:W-:Y:S01]  /*1650*/  MOV R8, R34 ;  /* 0x0000002200087202 */ /* 0x000fe20000000f00 */
[----:B------:R-:W-:Y:S01]  /*1660*/  HGMMA.64x32x16.F32 R200, gdesc[UR16], RZ, !UPT, gsb0 ;  /* 0x0060000010c879f0 */ /* 0x000fe2000c0008ff */
[----:B------:R-:W-:Y:S01]  /*1670*/  IMAD.MOV.U32 R15, RZ, RZ, R27 ;  /* 0x000000ffff0f7224 */ /* 0x000fe200078e001b */
[----:B01----:R-:W-:Y:S01]  /*1680*/  MOV R0, R39 ;  /* 0x0000002700007202 */ /* 0x003fe20000000f00 */
[----:B------:R-:W-:Y:S01]  /*1690*/  IMAD.MOV.U32 R14, RZ, RZ, R28 ;  /* 0x000000ffff0e7224 */ /* 0x000fe200078e001c */
[----:B------:R-:W-:Y:S01]  /*16a0*/  UMOV UR16, UR40 ;  /* 0x0000002800107c82 */ /* 0x000fe20008000000 */
[----:B------:R-:W-:Y:S01]  /*16b0*/  IMAD.MOV.U32 R12, RZ, RZ, R30 ;  /* 0x000000ffff0c7224 */ /* 0x000fe200078e001e */
[----:B------:R-:W-:Y:S01]  /*16c0*/  UMOV UR17, UR41 ;  /* 0x0000002900117c82 */ /* 0x000fe20008000000 */
[----:B------:R-:W-:Y:S01]  /*16d0*/  IMAD.MOV.U32 R11, RZ, RZ, R31 ;  /* 0x000000ffff0b7224 */ /* 0x000fe200078e001f */
[----:B------:R-:W-:Y:S01]  /*16e0*/  MOV R216, R14 ;  /* 0x0000000e00d87202 */ /* 0x000fe20000000f00 */
[----:B------:R-:W-:-:S02]  /*16f0*/  IMAD.MOV.U32 R10, RZ, RZ, R32 ;  /* 0x000000ffff0a7224 */ /* 0x000fc400078e0020 */
[----:B------:R-:W-:Y:S02]  /*1700*/  IMAD.MOV.U32 R9, RZ, RZ, R33 ;  /* 0x000000ffff097224 */ /* 0x000fe400078e0021 */
[----:B------:R-:W-:Y:S02]  /*1710*/  IMAD.MOV.U32 R7, RZ, RZ, R35 ;  /* 0x000000ffff077224 */ /* 0x000fe400078e0023 */
[----:B------:R-:W-:Y:S01]  /*1720*/  IMAD.MOV.U32 R6, RZ, RZ, R36 ;  /* 0x000000ffff067224 */ /* 0x000fe200078e0024 */
[----:B------:R-:W-:Y:S01]  /*1730*/  MOV R221, R9 ;  /* 0x0000000900dd7202 */ /* 0x000fe20000000f00 */
[----:B------:R-:W-:Y:S02]  /*1740*/  IMAD.MOV.U32 R4, RZ, RZ, R37 ;  /* 0x000000ffff047224 */ /* 0x000fe400078e0025 */
[----:B------:R-:W-:Y:S02]  /*1750*/  IMAD.MOV.U32 R3, RZ, RZ, R38 ;  /* 0x000000ffff037224 */ /* 0x000fe400078e0026 */
[----:B------:R-:W-:-:S02]  /*1760*/  IMAD.MOV.U32 R227, RZ, RZ, R0 ;  /* 0x000000ffffe37224 */ /* 0x000fc400078e0000 */
[----:B------:R-:W-:Y:S01]  /*1770*/  IMAD.MOV.U32 R224, RZ, RZ, R6 ;  /* 0x000000ffffe07224 */ /* 0x000fe200078e0006 */
[----:B------:R-:W-:Y:S01]  /*1780*/  MOV R226, R3 ;  /* 0x0000000300e27202 */ /* 0x000fe20000000f00 */
[----:B------:R-:W-:Y:S02]  /*1790*/  IMAD.MOV.U32 R225, RZ, RZ, R4 ;  /* 0x000000ffffe17224 */ /* 0x000fe400078e0004 */
[----:B------:R-:W-:Y:S02]  /*17a0*/  IMAD.MOV.U32 R217, RZ, RZ, R13 ;  /* 0x000000ffffd97224 */ /* 0x000fe400078e000d */
[----:B------:R-:W-:Y:S02]  /*17b0*/  IMAD.MOV.U32 R218, RZ, RZ, R12 ;  /* 0x000000ffffda7224 */ /* 0x000fe400078e000c */
[----:B------:R-:W-:Y:S02]  /*17c0*/  IMAD.MOV.U32 R219, RZ, RZ, R11 ;  /* 0x000000ffffdb7224 */ /* 0x000fe400078e000b */
[----:B------:R-:W-:-:S02]  /*17d0*/  IMAD.MOV.U32 R220, RZ, RZ, R10 ;  /* 0x000000ffffdc7224 */ /* 0x000fc400078e000a */
[----:B------:R-:W-:Y:S02]  /*17e0*/  IMAD.MOV.U32 R222, RZ, RZ, R8 ;  /* 0x000000ffffde7224 */ /* 0x000fe400078e0008 */
[----:B------:R-:W-:Y:S01]  /*17f0*/  IMAD.MOV.U32 R223, RZ, RZ, R7 ;  /* 0x000000ffffdf7224 */ /* 0x000fe200078e0007 */
[----:B------:R-:W-:Y:S02]  /*1800*/  WARPGROUP.DEPBAR.LE gsb0, 0x0 ;  /* 0x00008000000079c5 */ /* 0x000fe40000010000 */
[----:B------:R-:W-:Y:S01]  /*1810*/  WARPGROUP.ARRIVE ;  /* 0x00000000000079c5 */ /* 0x000fe20000000000 */
[----:B------:R0:W-:Y:S04]  /*1820*/  STL.64 [R1+0x290], R214 ;  /* 0x000290d601007387 */ /* 0x0001e80000100a00 */
[----:B------:R1:W-:Y:S01]  /*1830*/  STL.64 [R1+0x288], R212 ;  /* 0x000288d401007387 */ /* 0x0003e20000100a00 */
[----:B------:R-:W-:Y:S01]  /*1840*/  HGMMA.64x32x16.F32 R168, gdesc[UR20], RZ, !UPT, gsb0 ;  /* 0x0060000014a879f0 */ /* 0x000fe2000c0008ff */
[----:B------:R-:W-:Y:S01]  /*1850*/  UMOV UR20, UR40 ;  /* 0x0000002800147c82 */ /* 0x000fe20008000000 */
[----:B------:R-:W-:Y:S01]  /*1860*/  UMOV UR21, UR41 ;  /* 0x0000002900157c82 */ /* 0x000fe20008000000 */
[----:B0-----:R-:W-:-:S02]  /*1870*/  IMAD.MOV.U32 R214, RZ, RZ, R19 ;  /* 0x000000ffffd67224 */ /* 0x001fc400078e0013 */
[----:B------:R-:W-:Y:S02]  /*1880*/  IMAD.MOV.U32 R215, RZ, RZ, R15 ;  /* 0x000000ffffd77224 */ /* 0x000fe400078e000f */
[----:B-1----:R-:W-:Y:S02]  /*1890*/  IMAD.MOV.U32 R212, RZ, RZ, R21 ;  /* 0x000000ffffd47224 */ /* 0x002fe400078e0015 */
[----:B------:R-:W-:Y:S01]  /*18a0*/  IMAD.MOV.U32 R213, RZ, RZ, R20 ;  /* 0x000000ffffd57224 */ /* 0x000fe200078e0014 */
[----:B------:R-:W-:Y:S04]  /*18b0*/  STL.64 [R1+0x2d0], R214 ;  /* 0x0002d0d601007387 */ /* 0x000fe80000100a00 */
[----:B------:R-:W-:Y:S04]  /*18c0*/  STL.64 [R1+0x2c8], R212 ;  /* 0x0002c8d401007387 */ /* 0x000fe80000100a00 */
[----:B------:R-:W-:Y:S04]  /*18d0*/  STL.64 [R1+0x2c0], R210 ;  /* 0x0002c0d201007387 */ /* 0x000fe80000100a00 */
[----:B------:R-:W-:Y:S04]  /*18e0*/  STL.64 [R1+0x2b8], R208 ;  /* 0x0002b8d001007387 */ /* 0x000fe80000100a00 */
[----:B------:R-:W-:Y:S04]  /*18f0*/  STL.64 [R1+0x2b0], R206 ;  /* 0x0002b0ce01007387 */ /* 0x000fe80000100a00 */
[----:B------:R-:W-:Y:S04]  /*1900*/  STL.64 [R1+0x2a8], R204 ;  /* 0x0002a8cc01007387 */ /* 0x000fe80000100a00 */
[----:B------:R-:W-:Y:S04]  /*1910*/  STL.64 [R1+0x2a0], R202 ;  /* 0x0002a0ca01007387 */ /* 0x000fe80000100a00 */
[----:B------:R0:W-:Y:S01]  /*1920*/  STL.64 [R1+0x298], R200 ;  /* 0x000298c801007387 */ /* 0x0001e20000100a00 */
[----:B------:R-:W-:-:S02]  /*1930*/  WARPGROUP.DEPBAR.LE gsb0, 0x0 ;  /* 0x00008000000079c5 */ /* 0x000fc40000010000 */
[----:B------:R-:W-:-:S06]  /*1940*/  WARPGROUP.ARRIVE ;  /* 0x00000000000079c5 */ /* 0x000fcc0000000000 */
[----:B------:R-:W-:Y:S01]  /*1950*/  HGMMA.64x32x16.F32 R136, gdesc[UR12], RZ, !UPT, gsb0 ;  /* 0x006000000c8879f0 */ /* 0x000fe2000c0008ff */
[----:B------:R-:W-:Y:S01]  /*1960*/  UMOV UR12, UR40 ;  /* 0x00000028000c7c82 */ /* 0x000fe20008000000 */
[----:B------:R-:W-:Y:S01]  /*1970*/  UMOV UR13, UR41 ;  /* 0x00000029000d7c82 */ /* 0x000fe20008000000 */
[----:B------:R-:W-:Y:S02]  /*1980*/  WARPGROUP.DEPBAR.LE gsb0, 0x0 ;  /* 0x00008000000079c5 */ /* 0x000fe40000010000 */
        /* <DEDUP_REMOVED lines=12> */
[----:B------:R-:W-:Y:S01]  /*1a50*/  UIADD3 UR26, UR6, 0x102, URZ ;  /* 0x00000102061a7890 */ /* 0x000fe2000fffe03f */
[----:B------:R-:W-:Y:S01]  /*1a60*/  UMOV UR24, UR8 ;  /* 0x0000000800187c82 */ /* 0x000fe20008000000 */
[----:B------:R-:W-:Y:S01]  /*1a70*/  UMOV UR25, UR9 ;  /* 0x0000000900197c82 */ /* 0x000fe20008000000 */
[----:B------:R-:W-:Y:S02]  /*1a80*/  WARPGROUP.DEPBAR.LE gsb0, 0x0 ;  /* 0x00008000000079c5 */ /* 0x000fe40000010000 */
[----:B------:R-:W-:-:S06]  /*1a90*/  WARPGROUP.ARRIVE ;  /* 0x00000000000079c5 */ /* 0x000fcc0000000000 */
[----:B------:R-:W-:Y:S01]  /*1aa0*/  HGMMA.64x32x16.F32 R24, gdesc[UR40], RZ, !UPT, gsb0 ;  /* 0x00600000281879f0 */ /* 0x000fe2000c0008ff */
[----:B------:R-:W-:Y:S01]  /*1ab0*/  UMOV UR42, UR10 ;  /* 0x0000000a002a7c82 */ /* 0x000fe20008000000 */
[----:B------:R-:W-:Y:S01]  /*1ac0*/  UMOV UR43, UR11 ;  /* 0x0000000b002b7c82 */ /* 0x000fe20008000000 */
[----:B------:R-:W-:Y:S01]  /*1ad0*/  UMOV UR11, 0x40000040 ;  /* 0x40000040000b7882 */ /* 0x000fe20000000000 */
[----:B------:R-:W-:Y:S02]  /*1ae0*/  WARPGROUP.DEPBAR.LE gsb0, 0x0 ;  /* 0x00008000000079c5 */ /* 0x000fe40000010000 */
[----:B------:R-:W-:-:S06]  /*1af0*/  WARPGROUP.ARRIVE ;  /* 0x00000000000079c5 */ /* 0x000fcc0000000000 */
[----:B------:R-:W-:Y:S01]  /*1b00*/  HGMMA.64x32x16.F32 R56, gdesc[UR32], RZ, !UPT, gsb0 ;  /* 0x00600000203879f0 */ /* 0x000fe2000c0008ff */
[----:B------:R-:W-:Y:S01]  /*1b10*/  UMOV UR27, 0x40000040 ;  /* 0x40000040001b7882 */ /* 0x000fe20000000000 */
[----:B------:R-:W-:Y:S01]  /*1b20*/  UIADD3 UR34, UR6, 0x202, URZ ;  /* 0x0000020206227890 */ /* 0x000fe2000fffe03f */
[----:B------:R-:W-:Y:S01]  /*1b30*/  UMOV UR32, UR8 ;  /* 0x0000000800207c82 */ /* 0x000fe20008000000 */
[----:B------:R-:W-:Y:S01]  /*1b40*/  UMOV UR33, UR9 ;  /* 0x0000000900217c82 */ /* 0x000fe20008000000 */
[----:B------:R-:W-:Y:S02]  /*1b50*/  WARPGROUP.DEPBAR.LE gsb0, 0x0 ;  /* 0x00008000000079c5 */ /* 0x000fe40000010000 */
[----:B------:R-:W-:-:S06]  /*1b60*/  WARPGROUP.ARRIVE ;  /* 0x00000000000079c5 */ /* 0x000fcc0000000000 */
[----:B------:R-:W-:Y:S01]  /*1b70*/  HGMMA.64x32x16.F32 R88, gdesc[UR28], RZ, !UPT, gsb0 ;  /* 0x006000001c5879f0 */ /* 0x000fe2000c0008ff */
[----:B------:R-:W-:Y:S01]  /*1b80*/  UMOV UR35, 0x40000040 ;  /* 0x4000004000237882 */ /* 0x000fe20000000000 */
[----:B------:R-:W-:Y:S01]  /*1b90*/  UMOV UR28, UR8 ;  /* 0x00000008001c7c82 */ /* 0x000fe20008000000 */
[----:B------:R-:W-:Y:S01]  /*1ba0*/  UMOV UR29, UR9 ;  /* 0x00000009001d7c82 */ /* 0x000fe20008000000 */
[----:B------:R-:W-:Y:S02]  /*1bb0*/  WARPGROUP.DEPBAR.LE gsb0, 0x0 ;  /* 0x00008000000079c5 */ /* 0x000fe40000010000 */
[----:B------:R-:W-:-:S06]  /*1bc0*/  WARPGROUP.ARRIVE ;  /* 0x00000000000079c5 */ /* 0x000fcc0000000000 */
[----:B------:R-:W-:Y:S01]  /*1bd0*/  HGMMA.64x32x16.F32 R120, gdesc[UR12], RZ, !UPT, gsb0 ;  /* 0x006000000c7879f0 */ /* 0x000fe2000c0008ff */
[----:B------:R-:W-:-:S07]  /*1be0*/  UIADD3 UR12, UR6, 0x2, URZ ;  /* 0x00000002060c7890 */ /* 0x000fce000fffe03f */
[----:B------:R-:W-:Y:S01]  /*1bf0*/  UMOV UR10, UR12 ;  /* 0x0000000c000a7c82 */ /* 0x000fe20008000000 */
[----:B------:R-:W-:Y:S02]  /*1c00*/  WARPGROUP.DEPBAR.LE gsb0, 0x0 ;  /* 0x00008000000079c5 */ /* 0x000fe40000010000 */
[----:B------:R-:W-:-:S06]  /*1c10*/  WARPGROUP.ARRIVE ;  /* 0x00000000000079c5 */ /* 0x000fcc0000000000 */
[----:B------:R-:W-:Y:S03]  /*1c20*/  HGMMA.64x32x16.F32 R152, gdesc[UR20], RZ, !UPT, gsb0 ;  /* 0x00600000149879f0 */ /* 0x000fe6000c0008ff */
[----:B------:R-:W-:Y:S02]  /*1c30*/  WARPGROUP.DEPBAR.LE gsb0, 0x0 ;  /* 0x00008000000079c5 */ /* 0x000fe40000010000 */
[----:B------:R-:W-:-:S06]  /*1c40*/  WARPGROUP.ARRIVE ;  /* 0x00000000000079c5 */ /* 0x000fcc0000000000 */
[----:B------:R-:W-:Y:S03]  /*1c50*/  HGMMA.64x32x16.F32 R184, gdesc[UR16], RZ, !UPT, gsb0 ;  /* 0x0060000010b879f0 */ /* 0x000fe6000c0008ff */
[----:B------:R-:W-:Y:S02]  /*1c60*/  WARPGROUP.DEPBAR.LE gsb0, 0x0 ;  /* 0x00008000000079c5 */ /* 0x000fe40000010000 */
[----:B0-----:R-:W-:-:S06]  /*1c70*/  WARPGROUP.ARRIVE ;  /* 0x00000000000079c5 */ /* 0x001fcc0000000000 */
[----:B------:R-:W-:Y:S03]  /*1c80*/  HGMMA.64x32x16.F32 R200, gdesc[UR40], RZ, !UPT, gsb0 ;  /* 0x0060000028c879f0 */ /* 0x000fe6000c0008ff */
[----:B------:R-:W-:Y:S02]  /*1c90*/  WARPGROUP.DEPBAR.LE gsb0, 0x0 ;  /* 0x00008000000079c5 */ /* 0x000fe40000010000 */
[----:B------:R-:W-:Y:S01]  /*1ca0*/  IMAD.MOV.U32 R3, RZ, RZ, R214 ;  /* 0x000000ffff037224 */ /* 0x000fe200078e00d6 */
[----:B------:R-:W-:Y:S01]  /*1cb0*/  MOV R4, R213 ;  /* 0x000000d500047202 */ /* 0x000fe20000000f00 */
[----:B------:R-:W-:Y:S01]  /*1cc0*/  IMAD.MOV.U32 R0, RZ, RZ, R215 ;  /* 0x000000ffff007224 */ /* 0x000fe200078e00d7 */
[----:B------:R-:W-:Y:S01]  /*1cd0*/  MOV R10, R208 ;  /* 0x000000d0000a7202 */ /* 0x000fe20000000f00 */
[----:B------:R-:W-:Y:S01]  /*1ce0*/  IMAD.MOV.U32 R6, RZ, RZ, R212 ;  /* 0x000000ffff067224 */ /* 0x000fe200078e00d4 */
[----:B------:R-:W2:Y:S01]  /*1cf0*/  LDL.LU.64 R214, [R1+0x2d0] ;  /* 0x0002d00001d67983 */ /* 0x000ea20000300a00 */
[----:B------:R-:W-:Y:S01]  /*1d00*/  IMAD.MOV.U32 R8, RZ, RZ, R210 ;  /* 0x000000ffff087224 */ /* 0x000fe200078e00d2 */
[----:B------:R-:W-:Y:S01]  /*1d10*/  MOV R15, R203 ;  /* 0x000000cb000f7202 */ /* 0x000fe20000000f00 */
[----:B------:R-:W-:Y:S01]  /*1d20*/  IMAD.MOV.U32 R7, RZ, RZ, R211 ;  /* 0x000000ffff077224 */ /* 0x000fe200078e00d3 */
[----:B------:R-:W2:Y:S01]  /*1d30*/  LDL.LU.64 R212, [R1+0x2c8] ;  /* 0x0002c80001d47983 */ /* 0x000ea20000300a00 */
[----:B------:R-:W-:-:S02]  /*1d40*/  IMAD.MOV.U32 R9, RZ, RZ, R209 ;  /* 0x000000ffff097224 */ /* 0x000fc400078e00d1 */
[----:B------:R-:W-:Y:S01]  /*1d50*/  IMAD.MOV.U32 R12, RZ, RZ, R206 ;  /* 0x000000ffff0c7224 */ /* 0x000fe200078e00ce */
[----:B------:R-:W3:Y:S01]  /*1d60*/  LDL.LU.64 R210, [R1+0x2c0] ;  /* 0x0002c00001d27983 */ /* 0x000ee20000300a00 */
[----:B------:R-:W-:Y:S02]  /*1d70*/  IMAD.MOV.U32 R11, RZ, RZ, R207 ;  /* 0x000000ffff0b7224 */ /* 0x000fe400078e00cf */
[----:B------:R-:W-:Y:S01]  /*1d80*/  IMAD.MOV.U32 R14, RZ, RZ, R204 ;  /* 0x000000ffff0e7224 */ /* 0x000fe200078e00cc */
[----:B------:R-:W3:Y:S01]  /*1d90*/  LDL.LU.64 R208, [R1+0x2b8] ;  /* 0x0002b80001d07983 */ /* 0x000ee20000300a00 */
[----:B------:R-:W-:Y:S02]  /*1da0*/  IMAD.MOV.U32 R13, RZ, RZ, R205 ;  /* 0x000000ffff0d7224 */ /* 0x000fe400078e00cd */
[----:B------:R-:W-:Y:S01]  /*1db0*/  IMAD.MOV.U32 R19, RZ, RZ, R202 ;  /* 0x000000ffff137224 */ /* 0x000fe200078e00ca */
[----:B------:R-:W3:Y:S01]  /*1dc0*/  LDL.LU.64 R206, [R1+0x2b0] ;  /* 0x0002b00001ce7983 */ /* 0x000ee20000300a00 */
[----:B------:R-:W-:-:S02]  /*1dd0*/  IMAD.MOV.U32 R21, RZ, RZ, R200 ;  /* 0x000000ffff157224 */ /* 0x000fc400078e00c8 */
[----:B------:R-:W-:Y:S01]  /*1de0*/  IMAD.MOV.U32 R20, RZ, RZ, R201 ;  /* 0x000000ffff147224 */ /* 0x000fe200078e00c9 */
[----:B------:R-:W3:Y:S04]  /*1df0*/  LDL.LU.64 R204, [R1+0x2a8] ;  /* 0x0002a80001cc7983 */ /* 0x000ee80000300a00 */
[----:B------:R-:W3:Y:S04]  /*1e00*/  LDL.LU.64 R202, [R1+0x2a0] ;  /* 0x0002a00001ca7983 */ /* 0x000ee80000300a00 */
[----:B------:R-:W3:Y:S01]  /*1e10*/  LDL.LU.64 R200, [R1+0x298] ;  /* 0x0002980001c87983 */ /* 0x000ee20000300a00 */
[----:B--2---:R-:W-:-:S06]  /*1e20*/  WARPGROUP.ARRIVE ;  /* 0x00000000000079c5 */ /* 0x004fcc0000000000 */
[----:B------:R-:W-:Y:S03]  /*1e30*/  HGMMA.64x32x16.F32 R212, gdesc[UR8], R212, gsb0 ;  /* 0x0060000008d479f0 */ /* 0x000fe600080008d4 */
[----:B------:R-:W-:Y:S02]  /*1e40*/  WARPGROUP.DEPBAR.LE gsb0, 0x0 ;  /* 0x00008000000079c5 */ /* 0x000fe40000010000 */
[----:B------:R-:W-:Y:S04]  /*1e50*/  STL.64 [R1+0x40], R212 ;  /* 0x000040d401007387 */ /* 0x000fe80000100a00 */
[----:B------:R0:W-:Y:S04]  /*1e60*/  STL.64 [R1+0x48], R214 ;  /* 0x000048d601007387 */ /* 0x0001e80000100a00 */
[----:B------:R-:W-:Y:S04]  /*1e70*/  STL.64 [R1+0x50], R216 ;  /* 0x000050d801007387 */ /* 0x000fe80000100a00 */
[----:B------:R-:W-:Y:S04]  /*1e80*/  STL.64 [R1+0x58], R218 ;  /* 0x000058da01007387 */ /* 0x000fe80000100a00 */
[----:B------:R-:W-:Y:S04]  /*1e90*/  STL.64 [R1+0x60], R220 ;  /* 0x000060dc01007387 */ /* 0x000fe80000100a00 */
[----:B------:R-:W-:Y:S04]  /*1ea0*/  STL.64 [R1+0x68], R222 ;  /* 0x000068de01007387 */ /* 0x000fe80000100a00 */
[----:B------:R-:W-:Y:S04]  /*1eb0*/  STL.64 [R1+0x70], R224 ;  /* 0x000070e001007387 */ /* 0x000fe80000100a00 */
[----:B------:R-:W-:Y:S04]  /*1ec0*/  STL.64 [R1+0x78], R226 ;  /* 0x000078e201007387 */ /* 0x000fe80000100a00 */
[----:B0-----:R-:W3:Y:S04]  /*1ed0*/  LDL.LU.64 R214, [R1+0x290] ;  /* 0x0002900001d67983 */ /* 0x001ee80000300a00 */
[----:B------:R-:W3:Y:S01]  /*1ee0*/  LDL.LU.64 R212, [R1+0x288] ;  /* 0x0002880001d47983 */ /* 0x000ee20000300a00 */
[----:B------:R-:W-:Y:S01]  /*1ef0*/  UIADD3 UR30, UR6, 0x302, URZ ;  /* 0x00000302061e7890 */ /* 0x000fe2000fffe03f */
[----:B------:R-:W-:Y:S01]  /*1f00*/  UMOV UR31, 0x40000040 ;  /* 0x40000040001f7882 */ /* 0x000fe20000000000 */
[----:B------:R-:W-:Y:S01]  /*1f10*/  UMOV UR47, 0x40000040 ;  /* 0x40000040002f7882 */ /* 0x000fe20000000000 */
[----:B------:R-:W-:Y:S01]  /*1f20*/  UIADD3 UR14, UR6, 0x502, URZ ;  /* 0x00000502060e7890 */ /* 0x000fe2000fffe03f */
[----:B------:R-:W-:Y:S01]  /*1f30*/  UMOV UR12, UR8 ;  /* 0x00000008000c7c82 */ /* 0x000fe20008000000 */
[----:B------:R-:W-:Y:S01]  /*1f40*/  UMOV UR13, UR9 ;  /* 0x00000009000d7c82 */ /* 0x000fe20008000000 */
[----:B------:R-:W-:Y:S01]  /*1f50*/  UMOV UR15, 0x40000040 ;  /* 0x40000040000f7882 */ /* 0x000fe20000000000 */
[----:B---3--:R-:W-:-:S06]  /*1f60*/  WARPGROUP.ARRIVE ;  /* 0x00000000000079c5 */ /* 0x008fcc0000000000 */
[----:B------:R-:W-:Y:S03]  /*1f70*/  HGMMA.64x32x16.F32 R200, gdesc[UR24], R200, gsb0 ;  /* 0x0060000018c879f0 */ /* 0x000fe600080008c8 */
[----:B------:R-:W-:Y:S02]  /*1f80*/  WARPGROUP.DEPBAR.LE gsb0, 0x0 ;  /* 0x00008000000079c5 */ /* 0x000fe40000010000 */
[----:B------:R-:W-:-:S06]  /*1f90*/  WARPGROUP.ARRIVE ;  /* 0x00000000000079c5 */ /* 0x000fcc0000000000 */
        /* <DEDUP_REMOVED lines=9> */
[----:B------:R-:W-:Y:S01]  /*2030*/  HGMMA.64x32x16.F32 R72, gdesc[UR12], R72, gsb0 ;  /* 0x006000000c4879f0 */ /* 0x000fe20008000848 */
[----:B------:R-:W-:Y:S01]  /*2040*/  UIADD3 UR18, UR6, 0x602, URZ ;  /* 0x0000060206127890 */ /* 0x000fe2000fffe03f */
[----:B------:R-:W-:Y:S01]  /*2050*/  UMOV UR16, UR8 ;  /* 0x0000000800107c82 */ /* 0x000fe20008000000 */
[----:B------:R-:W-:Y:S01]  /*2060*/  UMOV UR17, UR9 ;  /* 0x0000000900117c82 */ /* 0x000fe20008000000 */
[----:B------:R-:W-:Y:S01]  /*2070*/  UMOV UR19, 0x40000040 ;  /* 0x4000004000137882 */ /* 0x000fe20000000000 */
[----:B------:R-:W-:Y:S02]  /*2080*/  WARPGROUP.DEPBAR.LE gsb0, 0x0 ;  /* 0x00008000000079c5 */ /* 0x000fe40000010000 */
[----:B------:R-:W-:-:S06]  /*2090*/  WARPGROUP.ARRIVE ;  /* 0x00000000000079c5 */ /* 0x000fcc0000000000 */
[----:B------:R-:W-:Y:S01]  /*20a0*/  HGMMA.64x32x16.F32 R40, gdesc[UR16], R40, gsb0 ;  /* 0x00600000102879f0 */ /* 0x000fe20008000828 */
[----:B------:R-:W-:Y:S01]  /*20b0*/  UIADD3 UR20, UR7, 0x402, URZ ;  /* 0x0000040207147890 */ /* 0x000fe2000fffe03f */
[----:B------:R-:W-:-:S06]  /*20c0*/  UMOV UR17, 0x40000040 ;  /* 0x4000004000117882 */ /* 0x000fcc0000000000 */
[----:B------:R-:W-:Y:S01]  /*20d0*/  UMOV UR16, UR20 ;  /* 0x0000001400107c82 */ /* 0x000fe20008000000 */
[----:B------:R-:W-:Y:S02]  /*20e0*/  WARPGROUP.DEPBAR.LE gsb0, 0x0 ;  /* 0x00008000000079c5 */ /* 0x000fe40000010000 */
[----:B------:R-:W-:-:S06]  /*20f0*/  WARPGROUP.ARRIVE ;  /* 0x00000000000079c5 */ /* 0x000fcc0000000000 */
[----:B------:R-:W-:Y:S01]  /*2100*/  HGMMA.64x32x16.F32 R24, gdesc[UR16], R24, gsb0 ;  /* 0x00600000101879f0 */ /* 0x000fe20008000818 */
[----:B------:R-:W-:Y:S01]  /*2110*/  UMOV UR12, UR16 ;  /* 0x00000010000c7c82 */ /* 0x000fe20008000000 */
[----:B------:R-:W-:Y:S01]  /*2120*/  UMOV UR13, UR17 ;  /* 0x00000011000d7c82 */ /* 0x000fe20008000000 */
[----:B------:R-:W-:Y:S04]  /*2130*/  STL.64 [R1+0x240], R214 ;  /* 0x000240d601007387 */ /* 0x000fe80000100a00 */
[----:B------:R0:W-:Y:S04]  /*2140*/  STL.64 [R1+0x238], R212 ;  /* 0x000238d401007387 */ /* 0x0001e80000100a00 */
[----:B0-----:R-:W2:Y:S04]  /*2150*/  LDL.LU.64 R212, [R1+0x40] ;  /* 0x0000400001d47983 */ /* 0x001ea80000300a00 */
[----:B------:R-:W3:Y:S01]  /*2160*/  LDL.LU.64 R214, [R1+0x48] ;  /* 0x0000480001d67983 */ /* 0x000ee20000300a00 */
[----:B------:R-:W-:-:S02]  /*2170*/  WARPGROUP.DEPBAR.LE gsb0, 0x0 ;  /* 0x00008000000079c5 */ /* 0x000fc40000010000 */
[----:B------:R-:W-:-:S06]  /*2180*/  WARPGROUP.ARRIVE ;  /* 0x00000000000079c5 */ /* 0x000fcc0000000000 */
[----:B------:R-:W-:Y:S01]  /*2190*/  HGMMA.64x32x16.F32 R56, gdesc[UR12], R56, gsb0 ;  /* 0x006000000c3879f0 */ /* 0x000fe20008000838 */
[----:B------:R-:W-:Y:S01]  /*21a0*/  UMOV UR44, UR16 ;  /* 0x00000010002c7c82 */ /* 0x000fe20008000000 */
[----:B------:R-:W-:Y:S01]  /*21b0*/  UMOV UR45, UR17 ;  /* 0x00000011002d7c82 */ /* 0x000fe20008000000 */
[----:B------:R-:W-:Y:S02]  /*21c0*/  WARPGROUP.DEPBAR.LE gsb0, 0x0 ;  /* 0x00008000000079c5 */ /* 0x000fe40000010000 */
        /* <DEDUP_REMOVED lines=17> */
[----:B---3--:R-:W-:Y:S04]  /*22e0*/  STL.64 [R1+0x280], R214 ;  /* 0x000280d601007387 */ /* 0x008fe80000100a00 */
[----:B--2---:R0:W-:Y:S04]  /*22f0*/  STL.64 [R1+0x278], R212 ;  /* 0x000278d401007387 */ /* 0x0041e80000100a00 */
[----:B------:R1:W-:Y:S04]  /*2300*/  STL.64 [R1+0x270], R210 ;  /* 0x000270d201007387 */ /* 0x0003e80000100a00 */
[----:B------:R2:W-:Y:S04]  /*2310*/  STL.64 [R1+0x268], R208 ;  /* 0x000268d001007387 */ /* 0x0005e80000100a00 */
[----:B------:R3:W-:Y:S01]  /*2320*/  STL.64 [R1+0x260], R206 ;  /* 0x000260ce01007387 */ /* 0x0007e20000100a00 */
[----:B0-----:R-:W-:-:S03]  /*2330*/  MOV R212, R6 ;  /* 0x0000000600d47202 */ /* 0x001fc60000000f00 */
[----:B------:R0:W-:Y:S01]  /*2340*/  STL.64 [R1+0x258], R204 ;  /* 0x000258cc01007387 */ /* 0x0001e20000100a00 */
[----:B-1----:R-:W-:-:S03]  /*2350*/  IMAD.MOV.U32 R210, RZ, RZ, R8 ;  /* 0x000000ffffd27224 */ /* 0x002fc600078e0008 */
[----:B------:R1:W-:Y:S01]  /*2360*/  STL.64 [R1+0x250], R202 ;  /* 0x000250ca01007387 */ /* 0x0003e20000100a00 */
[----:B--2---:R-:W-:Y:S02]  /*2370*/  IMAD.MOV.U32 R208, RZ, RZ, R10 ;  /* 0x000000ffffd07224 */ /* 0x004fe400078e000a */
[----:B------:R-:W-:Y:S01]  /*2380*/  IMAD.MOV.U32 R209, RZ, RZ, R9 ;  /* 0x000000ffffd17224 */ /* 0x000fe200078e0009 */
[----:B------:R2:W-:Y:S01]  /*2390*/  STL.64 [R1+0x248], R200 ;  /* 0x000248c801007387 */ /* 0x0005e20000100a00 */
[----:B---3--:R-:W-:Y:S01]  /*23a0*/  IMAD.MOV.U32 R206, RZ, RZ, R12 ;  /* 0x000000ffffce7224 */ /* 0x008fe200078e000c */
[----:B------:R-:W-:Y:S01]  /*23b0*/  MOV R207, R11 ;  /* 0x0000000b00cf7202 */ /* 0x000fe20000000f00 */
[----:B------:R-:W-:Y:S01]  /*23c0*/  IMAD.MOV.U32 R211, RZ, RZ, R7 ;  /* 0x000000ffffd37224 */ /* 0x000fe200078e0007 */
[----:B------:R-:W-:Y:S01]  /*23d0*/  UMOV UR8, UR16 ;  /* 0x0000001000087c82 */ /* 0x000fe20008000000 */
[----:B0-----:R-:W-:Y:S01]  /*23e0*/  IMAD.MOV.U32 R204, RZ, RZ, R14 ;  /* 0x000000ffffcc7224 */ /* 0x001fe200078e000e */
[----:B------:R-:W-:Y:S01]  /*23f0*/  UMOV UR9, UR17 ;  /* 0x0000001100097c82 */ /* 0x000fe20008000000 */
[----:B------:R-:W-:Y:S01]  /*2400*/  IMAD.MOV.U32 R205, RZ, RZ, R13 ;  /* 0x000000ffffcd7224 */ /* 0x000fe200078e000d */
[----:B-1----:R-:W-:Y:S01]  /*2410*/  MOV R202, R19 ;  /* 0x0000001300ca7202 */ /* 0x002fe20000000f00 */
[----:B------:R-:W-:Y:S01]  /*2420*/  IMAD.MOV.U32 R203, RZ, RZ, R15 ;  /* 0x000000ffffcb7224 */ /* 0x000fe200078e000f */
[----:B------:R-:W3:Y:S01]  /*2430*/  LDL.LU.64 R216, [R1+0x50] ;  /* 0x0000500001d87983 */ /* 0x000ee20000300a00 */
[----:B------:R-:W-:-:S02]  /*2440*/  IMAD.MOV.U32 R213, RZ, RZ, R4 ;  /* 0x000000ffffd57224 */ /* 0x000fc400078e0004 */
[----:B--2---:R-:W-:Y:S01]  /*2450*/  IMAD.MOV.U32 R200, RZ, RZ, R21 ;  /* 0x000000ffffc87224 */ /* 0x004fe200078e0015 */
[----:B------:R-:W3:Y:S01]  /*2460*/  LDL.LU.64 R218, [R1+0x58] ;  /* 0x0000580001da7983 */ /* 0x000ee20000300a00 */
[----:B------:R-:W-:Y:S02]  /*2470*/  IMAD.MOV.U32 R201, RZ, RZ, R20 ;  /* 0x000000ffffc97224 */ /* 0x000fe400078e0014 */
[----:B------:R-:W-:Y:S01]  /*2480*/  IMAD.MOV.U32 R214, RZ, RZ, R3 ;  /* 0x000000ffffd67224 */ /* 0x000fe200078e0003 */
[----:B------:R-:W3:Y:S01]  /*2490*/  LDL.LU.64 R220, [R1+0x60] ;  /* 0x0000600001dc7983 */ /* 0x000ee20000300a00 */
[----:B------:R-:W-:-:S03]  /*24a0*/  IMAD.MOV.U32 R215, RZ, RZ, R0 ;  /* 0x000000ffffd77224 */ /* 0x000fc600078e0000 */
[----:B------:R-:W3:Y:S04]  /*24b0*/  LDL.LU.64 R222, [R1+0x68] ;  /* 0x0000680001de7983 */ /* 0x000ee80000300a00 */
[----:B------:R-:W3:Y:S04]  /*24c0*/  LDL.LU.64 R224, [R1+0x70] ;  /* 0x0000700001e07983 */ /* 0x000ee80000300a00 */
[----:B------:R-:W3:Y:S01]  /*24d0*/  LDL.LU.64 R226, [R1+0x78] ;  /* 0x0000780001e27983 */ /* 0x000ee20000300a00 */
[----:B------:R-:W-:Y:S02]  /*24e0*/  WARPGROUP.DEPBAR.LE gsb0, 0x0 ;  /* 0x00008000000079c5 */ /* 0x000fe40000010000 */
[----:B------:R-:W-:-:S06]  /*24f0*/  WARPGROUP.ARRIVE ;  /* 0x00000000000079c5 */ /* 0x000fcc0000000000 */
[----:B------:R-:W-:Y:S03]  /*2500*/  HGMMA.64x32x16.F32 R200, gdesc[UR8], R200, gsb0 ;  /* 0x0060000008c879f0 */ /* 0x000fe600080008c8 */
[----:B------:R-:W-:Y:S02]  /*2510*/  WARPGROUP.DEPBAR.LE gsb0, 0x0 ;  /* 0x00008000000079c5 */ /* 0x000fe40000010000 */
[----:B------:R-:W-:Y:S04]  /*2520*/  STL.64 [R1], R200 ;  /* 0x000000c801007387 */ /* 0x000fe80000100a00 */
[----:B------:R-:W-:Y:S04]  /*2530*/  STL.64 [R1+0x8], R202 ;  /* 0x000008ca01007387 */ /* 0x000fe80000100a00 */
[----:B------:R-:W-:Y:S04]  /*2540*/  STL.64 [R1+0x10], R204 ;  /* 0x000010cc01007387 */ /* 0x000fe80000100a00 */
[----:B------:R-:W-:Y:S04]  /*2550*/  STL.64 [R1+0x18], R206 ;  /* 0x000018ce01007387 */ /* 0x000fe80000100a00 */
[----:B------:R-:W-:Y:S04]  /*2560*/  STL.64 [R1+0x20], R208 ;  /* 0x000020d001007387 */ /* 0x000fe80000100a00 */
[----:B------:R-:W-:Y:S04]  /*2570*/  STL.64 [R1+0x28], R210 ;  /* 0x000028d201007387 */ /* 0x000fe80000100a00 */
[----:B------:R-:W-:Y:S04]  /*2580*/  STL.64 [R1+0x30], R212 ;  /* 0x000030d401007387 */ /* 0x000fe80000100a00 */
[----:B------:R0:W-:Y:S04]  /*2590*/  STL.64 [R1+0x38], R214 ;  /* 0x000038d601007387 */ /* 0x0001e80000100a00 */
[----:B0-----:R-:W3:Y:S04]  /*25a0*/  LDL.LU.64 R214, [R1+0x280] ;  /* 0x0002800001d67983 */ /* 0x001ee80000300a00 */
[----:B------:R-:W3:Y:S01]  /*25b0*/  LDL.LU.64 R212, [R1+0x278] ;  /* 0x0002780001d47983 */ /* 0x000ee20000300a00 */
[----:B------:R-:W-:-:S02]  /*25c0*/  UIADD3 UR12, UR7, 0x4, URZ ;  /* 0x00000004070c7890 */ /* 0x000fc4000fffe03f */
[----:B------:R-:W-:Y:S01]  /*25d0*/  UIADD3 UR14, UR6, 0x4, URZ ;  /* 0x00000004060e7890 */ /* 0x000fe2000fffe03f */
[----:B------:R-:W2:Y:S01]  /*25e0*/  LDL.LU.64 R210, [R1+0x270] ;  /* 0x0002700001d27983 */ /* 0x000ea20000300a00 */
[----:B------:R-:W-:Y:S01]  /*25f0*/  UMOV UR13, 0x40000040 ;  /* 0x40000040000d7882 */ /* 0x000fe20000000000 */
[----:B------:R-:W-:Y:S02]  /*2600*/  UMOV UR15, 0x40000040 ;  /* 0x40000040000f7882 */ /* 0x000fe40000000000 */
[----:B------:R-:W2:Y:S04]  /*2610*/  LDL.LU.64 R208, [R1+0x268] ;  /* 0x0002680001d07983 */ /* 0x000ea80000300a00 */
[----:B------:R-:W2:Y:S04]  /*2620*/  LDL.LU.64 R206, [R1+0x260] ;  /* 0x0002600001ce7983 */ /* 0x000ea80000300a00 */
[----:B------:R-:W2:Y:S04]  /*2630*/  LDL.LU.64 R204, [R1+0x258] ;  /* 0x0002580001cc7983 */ /* 0x000ea80000300a00 */
[----:B------:R-:W2:Y:S04]  /*2640*/  LDL.LU.64 R202, [R1+0x250] ;  /* 0x0002500001ca7983 */ /* 0x000ea80000300a00 */
[----:B------:R-:W2:Y:S01]  /*2650*/  LDL.LU.64 R200, [R1+0x248] ;  /* 0x0002480001c87983 */ /* 0x000ea20000300a00 */
[----:B---3--:R-:W-:-:S06]  /*2660*/  WARPGROUP.ARRIVE ;  /* 0x00000000000079c5 */ /* 0x008fcc0000000000 */
[----:B------:R-:W-:Y:S03]  /*2670*/  HGMMA.64x32x16.F32 R212, gdesc[UR12], R212, gsb0 ;  /* 0x006000000cd479f0 */ /* 0x000fe600080008d4 */
[----:B------:R-:W-:Y:S02]  /*2680*/  WARPGROUP.DEPBAR.LE gsb0, 0x0 ;  /* 0x00008000000079c5 */ /* 0x000fe40000010000 */
[----:B------:R-:W-:Y:S01]  /*2690*/  IMAD.MOV.U32 R19, RZ, RZ, R214 ;  /* 0x000000ffff137224 */ /* 0x000fe200078e00d6 */
[----:B------:R-:W-:Y:S01]  /*26a0*/  MOV R20, R213 ;  /* 0x000000d500147202 */ /* 0x000fe20000000f00 */
[----:B------:R-:W-:Y:S02]  /*26b0*/  IMAD.MOV.U32 R15, RZ, RZ, R215 ;  /* 0x000000ffff0f7224 */ /* 0x000fe400078e00d7 */
[----:B------:R-:W-:Y:S01]  /*26c0*/  IMAD.MOV.U32 R21, RZ, RZ, R212 ;  /* 0x000000ffff157224 */ /* 0x000fe200078e00d4 */
[----:B------:R-:W2:Y:S04]  /*26d0*/  LDL.LU.64 R214, [R1+0x240] ;  /* 0x0002400001d67983 */ /* 0x000ea80000300a00 */
[----:B------:R-:W2:Y:S01]  /*26e0*/  LDL.LU.64 R212, [R1+0x238] ;  /* 0x0002380001d47983 */ /* 0x000ea20000300a00 */
        /* <DEDUP_REMOVED lines=20> */
[----:B--2---:R-:W-:-:S06]  /*2830*/  WARPGROUP.ARRIVE ;  /* 0x00000000000079c5 */ /* 0x004fcc0000000000 */
        /* <DEDUP_REMOVED lines=28> */
[----:B------:R0:W-:Y:S04]  /*2a00*/  STL.64 [R1+0x1f0], R214 ;  /* 0x0001f0d601007387 */ /* 0x0001e80000100a00 */
[----:B------:R1:W-:Y:S01]  /*2a10*/  STL.64 [R1+0x1e8], R212 ;  /* 0x0001e8d401007387 */ /* 0x0003e20000100a00 */
[----:B0-----:R-:W-:Y:S02]  /*2a20*/  IMAD.MOV.U32 R214, RZ, RZ, R19 ;  /* 0x000000ffffd67224 */ /* 0x001fe400078e0013 */
[----:B------:R-:W-:Y:S01]  /*2a30*/  IMAD.MOV.U32 R215, RZ, RZ, R15 ;  /* 0x000000ffffd77224 */ /* 0x000fe200078e000f */
[----:B-1----:R-:W-:Y:S01]  /*2a40*/  MOV R212, R21 ;  /* 0x0000001500d47202 */ /* 0x002fe20000000f00 */
[----:B------:R-:W-:-:S03]  /*2a50*/  IMAD.MOV.U32 R213, RZ, RZ, R20 ;  /* 0x000000ffffd57224 */ /* 0x000fc600078e0014 */
[----:B------:R-:W-:Y:S04]  /*2a60*/  STL.64 [R1+0x230], R214 ;  /* 0x000230d601007387 */ /* 0x000fe80000100a00 */
[----:B------:R-:W-:Y:S04]  /*2a70*/  STL.64 [R1+0x228], R212 ;  /* 0x000228d401007387 */ /* 0x000fe80000100a00 */
[----:B------:R-:W-:Y:S04]  /*2a80*/  STL.64 [R1+0x220], R210 ;  /* 0x000220d201007387 */ /* 0x000fe80000100a00 */
[----:B------:R-:W-:Y:S01]  /*2a90*/  STL.64 [R1+0x218], R208 ;  /* 0x000218d001007387 */ /* 0x000fe20000100a00 */
[----:B------:R-:W-:-:S02]  /*2aa0*/  WARPGROUP.DEPBAR.LE gsb0, 0x0 ;  /* 0x00008000000079c5 */ /* 0x000fc40000010000 */
[----:B------:R-:W-:-:S06]  /*2ab0*/  WARPGROUP.ARRIVE ;  /* 0x00000000000079c5 */ /* 0x000fcc0000000000 */
[----:B------:R-:W-:Y:S01]  /*2ac0*/  HGMMA.64x32x16.F32 R56, gdesc[UR28], R56, gsb0 ;  /* 0x006000001c3879f0 */ /* 0x000fe20008000838 */
[----:B------:R-:W-:Y:S04]  /*2ad0*/  STL.64 [R1+0x210], R206 ;  /* 0x000210ce01007387 */ /* 0x000fe80000100a00 */
[----:B------:R-:W-:Y:S04]  /*2ae0*/  STL.64 [R1+0x208], R204 ;  /* 0x000208cc01007387 */ /* 0x000fe80000100a00 */
[----:B------:R-:W-:Y:S04]  /*2af0*/  STL.64 [R1+0x200], R202 ;  /* 0x000200ca01007387 */ /* 0x000fe80000100a00 */
[----:B------:R0:W-:Y:S04]  /*2b00*/  STL.64 [R1+0x1f8], R200 ;  /* 0x0001f8c801007387 */ /* 0x0001e80000100a00 */
[----:B0-----:R-:W2:Y:S04]  /*2b10*/  LDL.LU.64 R200, [R1] ;  /* 0x0000000001c87983 */ /* 0x001ea80000300a00 */
[----:B------:R-:W2:Y:S04]  /*2b20*/  LDL.LU.64 R202, [R1+0x8] ;  /* 0x0000080001ca7983 */ /* 0x000ea80000300a00 */
[----:B------:R-:W2:Y:S04]  /*2b30*/  LDL.LU.64 R204, [R1+0x10] ;  /* 0x0000100001cc7983 */ /* 0x000ea80000300a00 */
[----:B------:R-:W2:Y:S04]  /*2b40*/  LDL.LU.64 R206, [R1+0x18] ;  /* 0x0000180001ce7983 */ /* 0x000ea80000300a00 */
[----:B------:R-:W2:Y:S04]  /*2b50*/  LDL.LU.64 R208, [R1+0x20] ;  /* 0x0000200001d07983 */ /* 0x000ea80000300a00 */
[----:B------:R-:W2:Y:S04]  /*2b60*/  LDL.LU.64 R210, [R1+0x28] ;  /* 0x0000280001d27983 */ /* 0x000ea80000300a00 */
[----:B------:R-:W2:Y:S04]  /*2b70*/  LDL.LU.64 R212, [R1+0x30] ;  /* 0x0000300001d47983 */ /* 0x000ea80000300a00 */
[----:B------:R-:W2:Y:S01]  /*2b80*/  LDL.LU.64 R214, [R1+0x38] ;  /* 0x0000380001d67983 */ /* 0x000ea20000300a00 */
[----:B------:R-:W-:Y:S01]  /*2b90*/  UMOV UR24, UR32 ;  /* 0x0000002000187c82 */ /* 0x000fe20008000000 */
[----:B------:R-:W-:Y:S01]  /*2ba0*/  UMOV UR25, UR33 ;  /* 0x0000002100197c82 */ /* 0x000fe20008000000 */
        /* <DEDUP_REMOVED lines=21> */
[----:B--2---:R-:W-:-:S06]  /*2d00*/  WARPGROUP.ARRIVE ;  /* 0x00000000000079c5 */ /* 0x004fcc0000000000 */
[----:B------:R-:W-:Y:S01]  /*2d10*/  HGMMA.64x32x16.F32 R200, gdesc[UR12], R200, gsb0 ;  /* 0x006000000cc879f0 */ /* 0x000fe200080008c8 */
[----:B------:R-:W-:Y:S02]  /*2d20*/  IMAD.MOV.U32 R0, RZ, RZ, R227 ;  /* 0x000000ffff007224 */ /* 0x000fe400078e00e3 */
[----:B------:R-:W-:Y:S02]  /*2d30*/  IMAD.MOV.U32 R3, RZ, RZ, R226 ;  /* 0x000000ffff037224 */ /* 0x000fe400078e00e2 */
[----:B------:R-:W-:Y:S02]  /*2d40*/  IMAD.MOV.U32 R6, RZ, RZ, R224 ;  /* 0x000000ffff067224 */ /* 0x000fe400078e00e0 */
[----:B------:R-:W-:Y:S01]  /*2d50*/  IMAD.MOV.U32 R4, RZ, RZ, R225 ;  /* 0x000000ffff047224 */ /* 0x000fe200078e00e1 */
[----:B------:R-:W-:Y:S01]  /*2d60*/  MOV R227, R0 ;  /* 0x0000000000e37202 */ /* 0x000fe20000000f00 */
[----:B------:R-:W-:Y:S02]  /*2d70*/  IMAD.MOV.U32 R226, RZ, RZ, R3 ;  /* 0x000000ffffe27224 */ /* 0x000fe400078e0003 */
[----:B------:R-:W-:-:S02]  /*2d80*/  IMAD.MOV.U32 R224, RZ, RZ, R6 ;  /* 0x000000ffffe07224 */ /* 0x000fc400078e0006 */
[----:B------:R-:W-:Y:S01]  /*2d90*/  IMAD.MOV.U32 R225, RZ, RZ, R4 ;  /* 0x000000ffffe17224 */ /* 0x000fe200078e0004 */
[----:B------:R-:W-:Y:S02]  /*2da0*/  WARPGROUP.DEPBAR.LE gsb0, 0x0 ;  /* 0x00008000000079c5 */ /* 0x000fe40000010000 */
[----:B------:R-:W-:Y:S01]  /*2db0*/  MOV R3, R214 ;  /* 0x000000d600037202 */ /* 0x000fe20000000f00 */
[----:B------:R-:W-:Y:S02]  /*2dc0*/  IMAD.MOV.U32 R0, RZ, RZ, R215 ;  /* 0x000000ffff007224 */ /* 0x000fe400078e00d7 */
[----:B------:R-:W-:Y:S01]  /*2dd0*/  IMAD.MOV.U32 R6, RZ, RZ, R212 ;  /* 0x000000ffff067224 */ /* 0x000fe200078e00d4 */
[----:B------:R-:W2:Y:S01]  /*2de0*/  LDL.LU.64 R214, [R1+0x230] ;  /* 0x0002300001d67983 */ /* 0x000ea20000300a00 */
[----:B------:R-:W-:-:S03]  /*2df0*/  IMAD.MOV.U32 R4, RZ, RZ, R213 ;  /* 0x000000ffff047224 */ /* 0x000fc600078e00d5 */
[----:B------:R-:W2:Y:S01]  /*2e00*/  LDL.LU.64 R212, [R1+0x228] ;  /* 0x0002280001d47983 */ /* 0x000ea20000300a00 */
[----:B------:R-:W-:Y:S01]  /*2e10*/  IMAD.MOV.U32 R13, RZ, RZ, R217 ;  /* 0x000000ffff0d7224 */ /* 0x000fe200078e00d9 */
[----:B------:R-:W-:Y:S01]  /*2e20*/  MOV R12, R218 ;  /* 0x000000da000c7202 */ /* 0x000fe20000000f00 */
[----:B------:R-:W-:Y:S01]  /*2e30*/  IMAD.MOV.U32 R8, RZ, RZ, R222 ;  /* 0x000000ffff087224 */ /* 0x000fe200078e00de */
[----:B------:R-:W-:Y:S01]  /*2e40*/  MOV R7, R223 ;  /* 0x000000df00077202 */ /* 0x000fe20000000f00 */
[----:B------:R-:W-:Y:S02]  /*2e50*/  IMAD.MOV.U32 R14, RZ, RZ, R216 ;  /* 0x000000ffff0e7224 */ /* 0x000fe400078e00d8 */
[----:B------:R-:W-:Y:S02]  /*2e60*/  IMAD.MOV.U32 R11, RZ, RZ, R219 ;  /* 0x000000ffff0b7224 */ /* 0x000fe400078e00db */
[----:B------:R-:W-:Y:S02]  /*2e70*/  IMAD.MOV.U32 R10, RZ, RZ, R220 ;  /* 0x000000ffff0a7224 */ /* 0x000fe400078e00dc */
[----:B------:R-:W-:Y:S01]  /*2e80*/  IMAD.MOV.U32 R9, RZ, RZ, R221 ;  /* 0x000000ffff097224 */ /* 0x000fe200078e00dd */
[----:B------:R-:W-:Y:S01]  /*2e90*/  MOV R217, R13 ;  /* 0x0000000d00d97202 */ /* 0x000fe20000000f00 */
[----:B------:R-:W-:Y:S01]  /*2ea0*/  IMAD.MOV.U32 R216, RZ, RZ, R14 ;  /* 0x000000ffffd87224 */ /* 0x000fe200078e000e */
[----:B------:R-:W-:Y:S01]  /*2eb0*/  MOV R222, R8 ;  /* 0x0000000800de7202 */ /* 0x000fe20000000f00 */
[----:B------:R-:W-:-:S02]  /*2ec0*/  IMAD.MOV.U32 R218, RZ, RZ, R12 ;  /* 0x000000ffffda7224 */ /* 0x000fc400078e000c */
[----:B------:R-:W-:Y:S02]  /*2ed0*/  IMAD.MOV.U32 R219, RZ, RZ, R11 ;  /* 0x000000ffffdb7224 */ /* 0x000fe400078e000b */
[----:B------:R-:W-:Y:S02]  /*2ee0*/  IMAD.MOV.U32 R220, RZ, RZ, R10 ;  /* 0x000000ffffdc7224 */ /* 0x000fe400078e000a */
[----:B------:R-:W-:Y:S02]  /*2ef0*/  IMAD.MOV.U32 R221, RZ, RZ, R9 ;  /* 0x000000ffffdd7224 */ /* 0x000fe400078e0009 */
[----:B------:R-:W-:Y:S01]  /*2f00*/  IMAD.MOV.U32 R223, RZ, RZ, R7 ;  /* 0x000000ffffdf7224 */ /* 0x000fe200078e0007 */
[----:B------:R-:W-:Y:S02]  /*2f10*/  UIADD3 UR16, UR7, 0x6, URZ ;  /* 0x0000000607107890 */ /* 0x000fe4000fffe03f */
[----:B------:R-:W-:Y:S01]  /*2f20*/  UIADD3 UR14, UR6, 0x6, URZ ;  /* 0x00000006060e7890 */ /* 0x000fe2000fffe03f */
[----:B------:R-:W-:Y:S01]  /*2f30*/  UMOV UR13, 0x40000040 ;  /* 0x40000040000d7882 */ /* 0x000fe20000000000 */
[----:B------:R-:W-:-:S03]  /*2f40*/  UMOV UR15, 0x40000040 ;  /* 0x40000040000f7882 */ /* 0x000fc60000000000 */
[----:B------:R-:W-:Y:S01]  /*2f50*/  UMOV UR12, UR16 ;  /* 0x00000010000c7c82 */ /* 0x000fe20008000000 */
[----:B------:R-:W-:Y:S01]  /*2f60*/  IMAD.MOV.U32 R8, RZ, RZ, R210 ;  /* 0x000000ffff087224 */ /* 0x000fe200078e00d2 */
[----:B------:R-:W-:Y:S01]  /*2f70*/  MOV R9, R209 ;  /* 0x000000d100097202 */ /* 0x000fe20000000f00 */
[----:B------:R-:W-:Y:S02]  /*2f80*/  IMAD.MOV.U32 R7, RZ, RZ, R211 ;  /* 0x000000ffff077224 */ /* 0x000fe400078e00d3 */
[----:B------:R-:W-:Y:S01]  /*2f90*/  IMAD.MOV.U32 R10, RZ, RZ, R208 ;  /* 0x000000ffff0a7224 */ /* 0x000fe200078e00d0 */
[----:B------:R-:W3:Y:S01]  /*2fa0*/  LDL.LU.64 R210, [R1+0x220] ;  /* 0x0002200001d27983 */ /* 0x000ee20000300a00 */
[----:B------:R-:W-:Y:S01]  /*2fb0*/  IMAD.MOV.U32 R12, RZ, RZ, R206 ;  /* 0x000000ffff0c7224 */ /* 0x000fe200078e00ce */
[----:B------:R-:W-:Y:S01]  /*2fc0*/  MOV R14, R204 ;  /* 0x000000cc000e7202 */ /* 0x000fe20000000f00 */
[----:B------:R-:W-:Y:S01]  /*2fd0*/  IMAD.MOV.U32 R11, RZ, RZ, R207 ;  /* 0x000000ffff0b7224 */ /* 0x000fe200078e00cf */
[----:B------:R-:W3:Y:S01]  /*2fe0*/  LDL.LU.64 R208, [R1+0x218] ;  /* 0x0002180001d07983 */ /* 0x000ee20000300a00 */
[----:B------:R-:W-:-:S02]  /*2ff0*/  IMAD.MOV.U32 R13, RZ, RZ, R205 ;  /* 0x000000ffff0d7224 */ /* 0x000fc400078e00cd */
[----:B------:R-:W-:Y:S01]  /*3000*/  IMAD.MOV.U32 R19, RZ, RZ, R202 ;  /* 0x000000ffff137224 */ /* 0x000fe200078e00ca */
[----:B------:R-:W3:Y:S01]  /*3010*/  LDL.LU.64 R206, [R1+0x210] ;  /* 0x0002100001ce7983 */ /* 0x000ee20000300a00 */
[----:B------:R-:W-:Y:S02]  /*3020*/  IMAD.MOV.U32 R15, RZ, RZ, R203 ;  /* 0x000000ffff0f7224 */ /* 0x000fe400078e00cb */
[----:B------:R-:W-:Y:S01]  /*3030*/  IMAD.MOV.U32 R21, RZ, RZ, R200 ;  /* 0x000000ffff157224 */ /* 0x000fe200078e00c8 */
[----:B------:R-:W3:Y:S01]  /*3040*/  LDL.LU.64 R204, [R1+0x208] ;  /* 0x0002080001cc7983 */ /* 0x000ee20000300a00 */
[----:B------:R-:W-:-:S03]  /*3050*/  IMAD.MOV.U32 R20, RZ, RZ, R201 ;  /* 0x000000ffff147224 */ /* 0x000fc600078e00c9 */
        /* <DEDUP_REMOVED lines=96> */
[----:B0-----:R-:W-:-:S03]  /*3660*/  IMAD.MOV.U32 R212, RZ, RZ, R6 ;  /* 0x000000ffffd47224 */ /* 0x001fc600078e0006 */
[----:B------:R0:W-:Y:S01]  /*3670*/  STL.64 [R1+0x1b8], R204 ;  /* 0x0001b8cc01007387 */ /* 0x0001e20000100a00 */
[----:B-1----:R-:W-:Y:S01]  /*3680*/  IMAD.MOV.U32 R210, RZ, RZ, R8 ;  /* 0x000000ffffd27224 */ /* 0x002fe200078e0008 */
[----:B------:R-:W-:Y:S02]  /*3690*/  MOV R213, R4 ;  /* 0x0000000400d57202 */ /* 0x000fe40000000f00 */
[----:B------:R1:W-:Y:S01]  /*36a0*/  STL.64 [R1+0x1b0], R202 ;  /* 0x0001b0ca01007387 */ /* 0x0003e20000100a00 */
[----:B--2---:R-:W-:Y:S01]  /*36b0*/  MOV R208, R10 ;  /* 0x0000000a00d07202 */ /* 0x004fe20000000f00 */
[----:B------:R-:W-:Y:S02]  /*36c0*/  IMAD.MOV.U32 R209, RZ, RZ, R9 ;  /* 0x000000ffffd17224 */ /* 0x000fe400078e0009 */
[----:B------:R2:W-:Y:S01]  /*36d0*/  STL.64 [R1+0x1a8], R200 ;  /* 0x0001a8c801007387 */ /* 0x0005e20000100a00 */
[----:B---3--:R-:W-:Y:S02]  /*36e0*/  IMAD.MOV.U32 R206, RZ, RZ, R12 ;  /* 0x000000ffffce7224 */ /* 0x008fe400078e000c */
        /* <DEDUP_REMOVED lines=37> */
[----:B------:R-:W-:Y:S01]  /*3940*/  UMOV UR12, UR16 ;  /* 0x00000010000c7c82 */ /* 0x000fe20008000000 */
        /* <DEDUP_REMOVED lines=8> */
[----:B------:R-:W-:Y:S01]  /*39d0*/  MOV R19, R214 ;  /* 0x000000d600137202 */ /* 0x000fe20000000f00 */
[----:B------:R-:W-:Y:S02]  /*39e0*/  IMAD.MOV.U32 R15, RZ, RZ, R215 ;  /* 0x000000ffff0f7224 */ /* 0x000fe400078e00d7 */
[----:B------:R-:W-:Y:S01]  /*39f0*/  IMAD.MOV.U32 R21, RZ, RZ, R212 ;  /* 0x000000ffff157224 */ /* 0x000fe200078e00d4 */
[----:B------:R-:W2:Y:S01]  /*3a00*/  LDL.LU.64 R214, [R1+0x1a0] ;  /* 0x0001a00001d67983 */ /* 0x000ea20000300a00 */
[----:B------:R-:W-:-:S03]  /*3a10*/  IMAD.MOV.U32 R20, RZ, RZ, R213 ;  /* 0x000000ffff147224 */ /* 0x000fc600078e00d5 */
        /* <DEDUP_REMOVED lines=53> */
[----:B------:R-:W-:-:S02]  /*3d70*/  IMAD.MOV.U32 R215, RZ, RZ, R15 ;  /* 0x000000ffffd77224 */ /* 0x000fc400078e000f */
[----:B-1----:R-:W-:Y:S01]  /*3d80*/  IMAD.MOV.U32 R212, RZ, RZ, R21 ;  /* 0x000000ffffd47224 */ /* 0x002fe200078e0015 */
[----:B------:R-:W-:Y:S02]  /*3d90*/  MOV R213, R20 ;  /* 0x0000001400d57202 */ /* 0x000fe40000000f00 */
        /* <DEDUP_REMOVED lines=53> */
[----:B------:R-:W-:Y:S01]  /*40f0*/  IMAD.MOV.U32 R3, RZ, RZ, R214 ;  /* 0x000000ffff037224 */ /* 0x000fe200078e00d6 */
[----:B------:R-:W-:Y:S01]  /*4100*/  MOV R0, R215 ;  /* 0x000000d700007202 */ /* 0x000fe20000000f00 */
[----:B------:R-:W-:Y:S01]  /*4110*/  IMAD.MOV.U32 R6, RZ, RZ, R212 ;  /* 0x000000ffff067224 */ /* 0x000fe200078e00d4 */
[----:B------:R-:W2:Y:S01]  /*4120*/  LDL.LU.64 R214, [R1+0x190] ;  /* 0x0001900001d67983 */ /* 0x000ea20000300a00 */
[----:B------:R-:W-:-:S03]  /*4130*/  IMAD.MOV.U32 R4, RZ, RZ, R213 ;  /* 0x000000ffff047224 */ /* 0x000fc600078e00d5 */
[----:B------:R-:W2:Y:S01]  /*4140*/  LDL.LU.64 R212, [R1+0x188] ;  /* 0x0001880001d47983 */ /* 0x000ea20000300a00 */
[----:B------:R-:W-:Y:S01]  /*4150*/  IMAD.MOV.U32 R12, RZ, RZ, R218 ;  /* 0x000000ffff0c7224 */ /* 0x000fe200078e00da */
[----:B------:R-:W-:Y:S01]  /*4160*/  MOV R11, R219 ;  /* 0x000000db000b7202 */ /* 0x000fe20000000f00 */
[----:B------:R-:W-:Y:S02]  /*4170*/  IMAD.MOV.U32 R7, RZ, RZ, R223 ;  /* 0x000000ffff077224 */ /* 0x000fe400078e00df */
[----:B------:R-:W-:Y:S02]  /*4180*/  IMAD.MOV.U32 R14, RZ, RZ, R216 ;  /* 0x000000ffff0e7224 */ /* 0x000fe400078e00d8 */
[----:B------:R-:W-:Y:S02]  /*4190*/  IMAD.MOV.U32 R13, RZ, RZ, R217 ;  /* 0x000000ffff0d7224 */ /* 0x000fe400078e00d9 */
[----:B------:R-:W-:Y:S02]  /*41a0*/  IMAD.MOV.U32 R10, RZ, RZ, R220 ;  /* 0x000000ffff0a7224 */ /* 0x000fe400078e00dc */
[----:B------:R-:W-:-:S02]  /*41b0*/  IMAD.MOV.U32 R9, RZ, RZ, R221 ;  /* 0x000000ffff097224 */ /* 0x000fc400078e00dd */
[----:B------:R-:W-:Y:S01]  /*41c0*/  IMAD.MOV.U32 R8, RZ, RZ, R222 ;  /* 0x000000ffff087224 */ /* 0x000fe200078e00de */
[----:B------:R-:W-:Y:S01]  /*41d0*/  MOV R218, R12 ;  /* 0x0000000c00da7202 */ /* 0x000fe20000000f00 */
[----:B------:R-:W-:Y:S01]  /*41e0*/  IMAD.MOV.U32 R216, RZ, RZ, R14 ;  /* 0x000000ffffd87224 */ /* 0x000fe200078e000e */
[----:B------:R-:W-:Y:S01]  /*41f0*/  MOV R223, R7 ;  /* 0x0000000700df7202 */ /* 0x000fe20000000f00 */
[----:B------:R-:W-:Y:S02]  /*4200*/  IMAD.MOV.U32 R217, RZ, RZ, R13 ;  /* 0x000000ffffd97224 */ /* 0x000fe400078e000d */
[----:B------:R-:W-:Y:S02]  /*4210*/  IMAD.MOV.U32 R219, RZ, RZ, R11 ;  /* 0x000000ffffdb7224 */ /* 0x000fe400078e000b */
[----:B------:R-:W-:Y:S02]  /*4220*/  IMAD.MOV.U32 R220, RZ, RZ, R10 ;  /* 0x000000ffffdc7224 */ /* 0x000fe400078e000a */
[----:B------:R-:W-:-:S02]  /*4230*/  IMAD.MOV.U32 R221, RZ, RZ, R9 ;  /* 0x000000ffffdd7224 */ /* 0x000fc400078e0009 */
[----:B------:R-:W-:Y:S01]  /*4240*/  IMAD.MOV.U32 R222, RZ, RZ, R8 ;  /* 0x000000ffffde7224 */ /* 0x000fe200078e0008 */
[----:B------:R-:W-:Y:S02]  /*4250*/  UIADD3 UR16, UR7, 0x602, URZ ;  /* 0x0000060207107890 */ /* 0x000fe4000fffe03f */
[----:B------:R-:W-:Y:S01]  /*4260*/  UIADD3 UR14, UR6, 0x702, URZ ;  /* 0x00000702060e7890 */ /* 0x000fe2000fffe03f */
[----:B------:R-:W-:Y:S01]  /*4270*/  UMOV UR13, 0x40000040 ;  /* 0x40000040000d7882 */ /* 0x000fe20000000000 */
[----:B------:R-:W-:-:S03]  /*4280*/  UMOV UR15, 0x40000040 ;  /* 0x40000040000f7882 */ /* 0x000fc60000000000 */
[----:B------:R-:W-:Y:S01]  /*4290*/  UMOV UR12, UR16 ;  /* 0x00000010000c7c82 */ /* 0x000fe20008000000 */
        /* <DEDUP_REMOVED lines=11> */
[----:B------:R-:W-:Y:S01]  /*4350*/  IMAD.MOV.U32 R19, RZ, RZ, R202 ;  /* 0x000000ffff137224 */ /* 0x000fe200078e00ca */
[----:B------:R-:W-:Y:S01]  /*4360*/  MOV R21, R200 ;  /* 0x000000c800157202 */ /* 0x000fe20000000f00 */
        /* <DEDUP_REMOVED lines=104> */
[----:B--2---:R-:W-:Y:S01]  /*49f0*/  IMAD.MOV.U32 R208, RZ, RZ, R10 ;  /* 0x000000ffffd07224 */ /* 0x004fe200078e000a */
[----:B------:R-:W-:Y:S01]  /*4a00*/  MOV R209, R9 ;  /* 0x0000000900d17202 */ /* 0x000fe20000000f00 */
[----:B------:R-:W-:Y:S01]  /*4a10*/  IMAD.MOV.U32 R211, RZ, RZ, R7 ;  /* 0x000000ffffd37224 */ /* 0x000fe200078e0007 */
[----:B------:R2:W-:Y:S01]  /*4a20*/  STL.64 [R1+0x108], R200 ;  /* 0x000108c801007387 */ /* 0x0005e20000100a00 */
[----:B---3--:R-:W-:Y:S02]  /*4a30*/  IMAD.MOV.U32 R206, RZ, RZ, R12 ;  /* 0x000000ffffce7224 */ /* 0x008fe400078e000c */
[----:B------:R-:W-:Y:S01]  /*4a40*/  IMAD.MOV.U32 R207, RZ, RZ, R11 ;  /* 0x000000ffffcf7224 */ /* 0x000fe200078e000b */
[----:B0-----:R-:W-:Y:S01]  /*4a50*/  MOV R204, R14 ;  /* 0x0000000e00cc7202 */ /* 0x001fe20000000f00 */
[----:B------:R-:W-:Y:S01]  /*4a60*/  IMAD.MOV.U32 R205, RZ, RZ, R13 ;  /* 0x000000ffffcd7224 */ /* 0x000fe200078e000d */
[----:B------:R-:W-:Y:S01]  /*4a70*/  UMOV UR12, UR32 ;  /* 0x00000020000c7c82 */ /* 0x000fe20008000000 */
[----:B------:R-:W-:Y:S01]  /*4a80*/  IMAD.MOV.U32 R214, RZ, RZ, R3 ;  /* 0x000000ffffd67224 */ /* 0x000fe200078e0003 */
[----:B------:R-:W-:Y:S01]  /*4a90*/  UMOV UR13, UR33 ;  /* 0x00000021000d7c82 */ /* 0x000fe20008000000 */
[----:B-1----:R-:W-:Y:S01]  /*4aa0*/  IMAD.MOV.U32 R202, RZ, RZ, R19 ;  /* 0x000000ffffca7224 */ /* 0x002fe200078e0013 */
[----:B------:R-:W3:Y:S01]  /*4ab0*/  LDL.LU.64 R216, [R1+0x50] ;  /* 0x0000500001d87983 */ /* 0x000ee20000300a00 */
[----:B------:R-:W-:-:S02]  /*4ac0*/  IMAD.MOV.U32 R203, RZ, RZ, R15 ;  /* 0x000000ffffcb7224 */ /* 0x000fc400078e000f */
[----:B--2---:R-:W-:Y:S01]  /*4ad0*/  IMAD.MOV.U32 R200, RZ, RZ, R21 ;  /* 0x000000ffffc87224 */ /* 0x004fe200078e0015 */
[----:B------:R-:W3:Y:S01]  /*4ae0*/  LDL.LU.64 R218, [R1+0x58] ;  /* 0x0000580001da7983 */ /* 0x000ee20000300a00 */
[----:B------:R-:W-:Y:S02]  /*4af0*/  IMAD.MOV.U32 R201, RZ, RZ, R20 ;  /* 0x000000ffffc97224 */ /* 0x000fe400078e0014 */
[----:B------:R-:W-:Y:S01]  /*4b00*/  IMAD.MOV.U32 R215, RZ, RZ, R0 ;  /* 0x000000ffffd77224 */ /* 0x000fe200078e0000 */
[----:B------:R-:W3:Y:S04]  /*4b10*/  LDL.LU.64 R220, [R1+0x60] ;  /* 0x0000600001dc7983 */ /* 0x000ee80000300a00 */
[----:B------:R-:W3:Y:S04]  /*4b20*/  LDL.LU.64 R222, [R1+0x68] ;  /* 0x0000680001de7983 */ /* 0x000ee80000300a00 */
[----:B------:R-:W3:Y:S04]  /*4b30*/  LDL.LU.64 R224, [R1+0x70] ;  /* 0x0000700001e07983 */ /* 0x000ee80000300a00 */
[----:B------:R-:W3:Y:S01]  /*4b40*/  LDL.LU.64 R226, [R1+0x78] ;  /* 0x0000780001e27983 */ /* 0x000ee20000300a00 */
[----:B------:R-:W-:-:S02]  /*4b50*/  WARPGROUP.DEPBAR.LE gsb0, 0x0 ;  /* 0x00008000000079c5 */ /* 0x000fc40000010000 */
        /* <DEDUP_REMOVED lines=132> */
[----:B------:R-:W-:Y:S01]  /*53a0*/  IMAD.MOV.U32 R3, RZ, RZ, R226 ;  /* 0x000000ffff037224 */ /* 0x000fe200078e00e2 */
[----:B------:R-:W-:Y:S01]  /*53b0*/  MOV R4, R225 ;  /* 0x000000e100047202 */ /* 0x000fe20000000f00 */
[----:B------:R-:W-:Y:S02]  /*53c0*/  IMAD.MOV.U32 R0, RZ, RZ, R227 ;  /* 0x000000ffff007224 */ /* 0x000fe400078e00e3 */
[----:B------:R-:W-:Y:S01]  /*53d0*/  IMAD.MOV.U32 R6, RZ, RZ, R224 ;  /* 0x000000ffff067224 */ /* 0x000fe200078e00e0 */
[----:B------:R-:W-:Y:S01]  /*53e0*/  MOV R225, R4 ;  /* 0x0000000400e17202 */ /* 0x000fe20000000f00 */
[----:B------:R-:W-:Y:S02]  /*53f0*/  IMAD.MOV.U32 R226, RZ, RZ, R3 ;  /* 0x000000ffffe27224 */ /* 0x000fe400078e0003 */
[----:B------:R-:W-:Y:S02]  /*5400*/  IMAD.MOV.U32 R227, RZ, RZ, R0 ;  /* 0x000000ffffe37224 */ /* 0x000fe400078e0000 */
[----:B------:R-:W-:Y:S01]  /*5410*/  IMAD.MOV.U32 R224, RZ, RZ, R6 ;  /* 0x000000ffffe07224 */ /* 0x000fe200078e0006 */
[----:B------:R-:W-:-:S02]  /*5420*/  WARPGROUP.DEPBAR.LE gsb0, 0x0 ;  /* 0x00008000000079c5 */ /* 0x000fc40000010000 */
[----:B------:R-:W-:Y:S01]  /*5430*/  IMAD.MOV.U32 R3, RZ, RZ, R214 ;  /* 0x000000ffff037224 */ /* 0x000fe200078e00d6 */
[----:B------:R-:W-:Y:S01]  /*5440*/  MOV R4, R213 ;  /* 0x000000d500047202 */ /* 0x000fe20000000f00 */
[----:B------:R-:W-:Y:S02]  /*5450*/  IMAD.MOV.U32 R0, RZ, RZ, R215 ;  /* 0x000000ffff007224 */ /* 0x000fe400078e00d7 */
[----:B------:R-:W-:Y:S01]  /*5460*/  IMAD.MOV.U32 R6, RZ, RZ, R212 ;  /* 0x000000ffff067224 */ /* 0x000fe200078e00d4 */
[----:B------:R-:W2:Y:S04]  /*5470*/  LDL.LU.64 R214, [R1+0xf0] ;  /* 0x0000f00001d67983 */ /* 0x000ea80000300a00 */
[----:B------:R-:W2:Y:S01]  /*5480*/  LDL.LU.64 R212, [R1+0xe8] ;  /* 0x0000e80001d47983 */ /* 0x000ea20000300a00 */
[----:B------:R-:W-:Y:S01]  /*5490*/  IMAD.MOV.U32 R14, RZ, RZ, R216 ;  /* 0x000000ffff0e7224 */ /* 0x000fe200078e00d8 */
[----:B------:R-:W-:Y:S01]  /*54a0*/  MOV R13, R217 ;  /* 0x000000d9000d7202 */ /* 0x000fe20000000f00 */
[----:B------:R-:W-:Y:S01]  /*54b0*/  IMAD.MOV.U32 R12, RZ, RZ, R218 ;  /* 0x000000ffff0c7224 */ /* 0x000fe200078e00da */
[----:B------:R-:W-:Y:S01]  /*54c0*/  MOV R9, R221 ;  /* 0x000000dd00097202 */ /* 0x000fe20000000f00 */
[----:B------:R-:W-:-:S02]  /*54d0*/  IMAD.MOV.U32 R11, RZ, RZ, R219 ;  /* 0x000000ffff0b7224 */ /* 0x000fc400078e00db */
[----:B------:R-:W-:Y:S02]  /*54e0*/  IMAD.MOV.U32 R10, RZ, RZ, R220 ;  /* 0x000000ffff0a7224 */ /* 0x000fe400078e00dc */
[----:B------:R-:W-:Y:S02]  /*54f0*/  IMAD.MOV.U32 R8, RZ, RZ, R222 ;  /* 0x000000ffff087224 */ /* 0x000fe400078e00de */
[----:B------:R-:W-:Y:S01]  /*5500*/  IMAD.MOV.U32 R7, RZ, RZ, R223 ;  /* 0x000000ffff077224 */ /* 0x000fe200078e00df */
[----:B------:R-:W-:Y:S01]  /*5510*/  MOV R217, R13 ;  /* 0x0000000d00d97202 */ /* 0x000fe20000000f00 */
[----:B------:R-:W-:Y:S01]  /*5520*/  IMAD.MOV.U32 R216, RZ, RZ, R14 ;  /* 0x000000ffffd87224 */ /* 0x000fe200078e000e */
[----:B------:R-:W-:Y:S01]  /*5530*/  MOV R221, R9 ;  /* 0x0000000900dd7202 */ /* 0x000fe20000000f00 */
[----:B------:R-:W-:Y:S02]  /*5540*/  IMAD.MOV.U32 R218, RZ, RZ, R12 ;  /* 0x000000ffffda7224 */ /* 0x000fe400078e000c */
[----:B------:R-:W-:-:S02]  /*5550*/  IMAD.MOV.U32 R219, RZ, RZ, R11 ;  /* 0x000000ffffdb7224 */ /* 0x000fc400078e000b */
        /* <DEDUP_REMOVED lines=31> */
[----:B------:R1:W-:Y:S04]  /*5750*/  STL.64 [R1+0x50], R216 ;  /* 0x000050d801007387 */ /* 0x0003e80000100a00 */
[----:B------:R2:W-:Y:S04]  /*5760*/  STL.64 [R1+0x58], R218 ;  /* 0x000058da01007387 */ /* 0x0005e80000100a00 */
[----:B------:R4:W-:Y:S04]  /*5770*/  STL.64 [R1+0x60], R220 ;  /* 0x000060dc01007387 */ /* 0x0009e80000100a00 */
[----:B------:R-:W-:Y:S04]  /*5780*/  STL.64 [R1+0x68], R222 ;  /* 0x000068de01007387 */ /* 0x000fe80000100a00 */
[----:B------:R4:W-:Y:S04]  /*5790*/  STL.64 [R1+0x70], R224 ;  /* 0x000070e001007387 */ /* 0x0009e80000100a00 */
        /* <DEDUP_REMOVED lines=75> */
[----:B------:R0:W-:Y:S01]  /*5c50*/  STL.64 [R1+0xa0], R214 ;  /* 0x0000a0d601007387 */ /* 0x0001e20000100a00 */
[----:B-1----:R-:W-:Y:S01]  /*5c60*/  IMAD.MOV.U32 R216, RZ, RZ, R14 ;  /* 0x000000ffffd87224 */ /* 0x002fe200078e000e */
[----:B------:R-:W-:Y:S01]  /*5c70*/  MOV R217, R13 ;  /* 0x0000000d00d97202 */ /* 0x000fe20000000f00 */
[----:B--2---:R-:W-:Y:S01]  /*5c80*/  IMAD.MOV.U32 R218, RZ, RZ, R12 ;  /* 0x000000ffffda7224 */ /* 0x004fe200078e000c */
[----:B------:R1:W-:Y:S01]  /*5c90*/  STL.64 [R1+0x98], R212 ;  /* 0x000098d401007387 */ /* 0x0003e20000100a00 */
[----:B------:R-:W-:Y:S01]  /*5ca0*/  IMAD.MOV.U32 R219, RZ, RZ, R11 ;  /* 0x000000ffffdb7224 */ /* 0x000fe200078e000b */
[----:B----4-:R-:W-:Y:S01]  /*5cb0*/  MOV R221, R9 ;  /* 0x0000000900dd7202 */ /* 0x010fe20000000f00 */
[----:B------:R-:W-:Y:S01]  /*5cc0*/  IMAD.MOV.U32 R220, RZ, RZ, R10 ;  /* 0x000000ffffdc7224 */ /* 0x000fe200078e000a */
[----:B------:R-:W-:Y:S01]  /*5cd0*/  MOV R225, R4 ;  /* 0x0000000400e17202 */ /* 0x000fe20000000f00 */
[----:B------:R-:W-:-:S02]  /*5ce0*/  IMAD.MOV.U32 R222, RZ, RZ, R8 ;  /* 0x000000ffffde7224 */ /* 0x000fc400078e0008 */
[----:B------:R-:W-:Y:S02]  /*5cf0*/  IMAD.MOV.U32 R223, RZ, RZ, R7 ;  /* 0x000000ffffdf7224 */ /* 0x000fe400078e0007 */
[----:B0-----:R-:W-:Y:S02]  /*5d00*/  IMAD.MOV.U32 R214, RZ, RZ, R19 ;  /* 0x000000ffffd67224 */ /* 0x001fe400078e0013 */
[----:B------:R-:W-:Y:S01]  /*5d10*/  IMAD.MOV.U32 R215, RZ, RZ, R15 ;  /* 0x000000ffffd77224 */ /* 0x000fe200078e000f */
[----:B-1----:R-:W-:Y:S01]  /*5d20*/  MOV R213, R20 ;  /* 0x0000001400d57202 */ /* 0x002fe20000000f00 */
[----:B------:R-:W-:Y:S02]  /*5d30*/  IMAD.MOV.U32 R212, RZ, RZ, R21 ;  /* 0x000000ffffd47224 */ /* 0x000fe400078e0015 */
[----:B------:R-:W-:Y:S02]  /*5d40*/  IMAD.MOV.U32 R224, RZ, RZ, R6 ;  /* 0x000000ffffe07224 */ /* 0x000fe400078e0006 */
[----:B------:R-:W-:-:S02]  /*5d50*/  IMAD.MOV.U32 R226, RZ, RZ, R3 ;  /* 0x000000ffffe27224 */ /* 0x000fc400078e0003 */
[----:B------:R-:W-:Y:S01]  /*5d60*/  IMAD.MOV.U32 R227, RZ, RZ, R0 ;  /* 0x000000ffffe37224 */ /* 0x000fe200078e0000 */
[----:B------:R-:W-:Y:S01]  /*5d70*/  UMOV UR8, UR32 ;  /* 0x0000002000087c82 */ /* 0x000fe20008000000 */
[----:B------:R-:W-:Y:S01]  /*5d80*/  UMOV UR9, UR33 ;  /* 0x0000002100097c82 */ /* 0x000fe20008000000 */
[----:B------:R-:W-:-:S03]  /*5d90*/  WARPGROUP.DEPBAR.LE gsb0, 0x0 ;  /* 0x00008000000079c5 */ /* 0x000fc60000010000 */
[----:B------:R-:W-:-:S06]  /*5da0*/  WARPGROUP.ARRIVE ;  /* 0x00000000000079c5 */ /* 0x000fcc0000000000 */
[----:B------:R-:W-:Y:S03]  /*5db0*/  HGMMA.64x32x16.F32 R212, gdesc[UR8], R212, gsb0 ;  /* 0x0060000008d479f0 */ /* 0x000fe600080008d4 */
[----:B------:R-:W-:Y:S02]  /*5dc0*/  WARPGROUP.DEPBAR.LE gsb0, 0x0 ;  /* 0x00008000000079c5 */ /* 0x000fe40000010000 */
[----:B------:R-:W-:Y:S04]  /*5dd0*/  STL.64 [R1], R212 ;  /* 0x000000d401007387 */ /* 0x000fe80000100a00 */
[----:B------:R0:W-:Y:S04]  /*5de0*/  STL.64 [R1+0x8], R214 ;  /* 0x000008d601007387 */ /* 0x0001e80000100a00 */
[----:B------:R1:W-:Y:S04]  /*5df0*/  STL.64 [R1+0x10], R216 ;  /* 0x000010d801007387 */ /* 0x0003e80000100a00 */
[----:B------:R1:W-:Y:S04]  /*5e00*/  STL.64 [R1+0x18], R218 ;  /* 0x000018da01007387 */ /* 0x0003e80000100a00 */
[----:B------:R1:W-:Y:S04]  /*5e10*/  STL.64 [R1+0x20], R220 ;  /* 0x000020dc01007387 */ /* 0x0003e80000100a00 */
[----:B------:R1:W-:Y:S04]  /*5e20*/  STL.64 [R1+0x28], R222 ;  /* 0x000028de01007387 */ /* 0x0003e80000100a00 */
[----:B------:R1:W-:Y:S04]  /*5e30*/  STL.64 [R1+0x30], R224 ;  /* 0x000030e001007387 */ /* 0x0003e80000100a00 */
[----:B------:R1:W-:Y:S04]  /*5e40*/  STL.64 [R1+0x38], R226 ;  /* 0x000038e201007387 */ /* 0x0003e80000100a00 */
[----:B0-----:R1:W5:Y:S04]  /*5e50*/  LDL.LU.64 R214, [R1+0xa0] ;  /* 0x0000a00001d67983 */ /* 0x0013680000300a00 */
[----:B------:R1:W5:Y:S01]  /*5e60*/  LDL.LU.64 R212, [R1+0x98] ;  /* 0x0000980001d47983 */ /* 0x0003620000300a00 */
[----:B------:R-:W-:Y:S05]  /*5e70*/  @!P1 BRA `(.L_x_18) ;  /* 0x0000005400149947 */ /* 0x000fea0003800000 */
[----:B------:R-:W-:Y:S01]  /*5e80*/  UIADD3 UR7, UR37, 0x1, URZ ;  /* 0x0000000125077890 */ /* 0x000fe2000fffe03f */
[----:B------:R-:W-:-:S03]  /*5e90*/  IMAD.MOV.U32 R4, RZ, RZ, R5 ;  /* 0x000000ffff047224 */ /* 0x000fc600078e0005 */
[----:B------:R-:W-:-:S04]  /*5ea0*/  UISETP.NE.AND UP0, UPT, UR7, 0x2, UPT ;  /* 0x000000020700788c */ /* 0x000fc8000bf05270 */
[----:B------:R-:W-:Y:S02]  /*5eb0*/  USEL UR6, URZ, 0x1, UP0 ;  /* 0x000000013f067887 */ /* 0x000fe40008000000 */
[----:B------:R-:W-:Y:S02]  /*5ec0*/  USEL UR7, UR7, URZ, UP0 ;  /* 0x0000003f07077287 */ /* 0x000fe40008000000 */
[----:B------:R-:W-:-:S06]  /*5ed0*/  ULOP3.LUT UR6, UR36, UR6, URZ, 0x3c, !UPT ;  /* 0x0000000624067292 */ /* 0x000fcc000f8e3c3f */
[----:B------:R-:W-:Y:S01]  /*5ee0*/  MOV R3, UR6 ;  /* 0x0000000600037c02 */ /* 0x000fe20008000f00 */
[----:B------:R-:W-:-:S06]  /*5ef0*/  UMOV UR6, UR37 ;  /* 0x0000002500067c82 */ /* 0x000fcc0008000000 */
.L_x_25:
[----:B------:R-:W-:Y:S05]  /*5f00*/  @!P0 BRA `(.L_x_19) ;  /* 0x0000000000048947 */ /* 0x000fea0003800000 */
[----:B------:R-:W-:Y:S01]  /*5f10*/  BPT.TRAP 0x1 ;  /* 0x000000040000795c */ /* 0x000fe20000300000 */
.L_x_19:
[----:B------:R-:W-:Y:S01]  /*5f20*/  ULEA UR8, UR7, UR39, 0x3 ;  /* 0x0000002707087291 */ /* 0x000fe2000f8e183f */
[----:B------:R-:W-:-:S08]  /*5f30*/  SHF.L.U32 R0, R3, 0x1f, RZ ;  /* 0x0000001f03007819 */ /* 0x000fd000000006ff */
[----:B------:R0:W2:Y:S01]  /*5f40*/  SYNCS.PHASECHK.TRANS64.TRYWAIT P1, [UR8], R0 ;  /* 0x00000000ff0075a7 */ /* 0x0000a20008020148 */
[----:B------:R-:W-:Y:S05]  /*5f50*/  @!P0 BRA `(.L_x_20) ;  /* 0x0000000000048947 */ /* 0x000fea0003800000 */
[----:B------:R-:W-:Y:S01]  /*5f60*/  BPT.TRAP 0x1 ;  /* 0x000000040000795c */ /* 0x000fe20000300000 */
.L_x_20:
[----:B--2---:R-:W-:Y:S05]  /*5f70*/  @P1 BRA `(.L_x_21) ;  /* 0x0000000000081947 */ /* 0x004fea0003800000 */
[----:B------:R-:W2:Y:S02]  /*5f80*/  SYNCS.PHASECHK.TRANS64.TRYWAIT P1, [UR8], R0 ;  /* 0x00000000ff0075a7 */ /* 0x000ea40008020148 */
[----:B--2---:R-:W-:Y:S05]  /*5f90*/  @!P1 BRA `(.L_x_22) ;  /* 0x0000015000489947 */ /* 0x004fea0003800000 */
.L_x_21:
[----:B------:R-:W-:Y:S04]  /*5fa0*/  STL.64 [R1+0x460], R198 ;  /* 0x000460c601007387 */ /* 0x000fe80000100a00 */
[----:B------:R-:W-:Y:S04]  /*5fb0*/  STL.64 [R1+0x458], R196 ;  /* 0x000458c401007387 */ /* 0x000fe80000100a00 */
[----:B------:R-:W-:Y:S04]  /*5fc0*/  STL.64 [R1+0x450], R194 ;  /* 0x000450c201007387 */ /* 0x000fe80000100a00 */
[----:B------:R-:W-:Y:S04]  /*5fd0*/  STL.64 [R1+0x448], R192 ;  /* 0x000448c001007387 */ /* 0x000fe80000100a00 */
[----:B------:R-:W-:Y:S04]  /*5fe0*/  STL.64 [R1+0x440], R190 ;  /* 0x000440be01007387 */ /* 0x000fe80000100a00 */
[----:B------:R-:W-:Y:S04]  /*5ff0*/  STL.64 [R1+0x438], R188 ;  /* 0x000438bc01007387 */ /* 0x000fe80000100a00 */
[----:B------:R-:W-:Y:S04]  /*6000*/  STL.64 [R1+0x430], R186 ;  /* 0x000430ba01007387 */ /* 0x000fe80000100a00 */
[----:B------:R3:W-:Y:S04]  /*6010*/  STL.64 [R1+0x428], R184 ;  /* 0x000428b801007387 */ /* 0x0007e80000100a00 */
[----:B---3--:R-:W3:Y:S04]  /*6020*/  LDL.LU.64 R184, [R1+0x40] ;  /* 0x0000400001b87983 */ /* 0x008ee80000300a00 */
[----:B------:R-:W3:Y:S04]  /*6030*/  LDL.LU.64 R186, [R1+0x48] ;  /* 0x0000480001ba7983 */ /* 0x000ee80000300a00 */
[----:B------:R-:W3:Y:S04]  /*6040*/  LDL.LU.64 R188, [R1+0x50] ;  /* 0x0000500001bc7983 */ /* 0x000ee80000300a00 */
[----:B------:R-:W3:Y:S04]  /*6050*/  LDL.LU.64 R190, [R1+0x58] ;  /* 0x0000580001be7983 */ /* 0x000ee80000300a00 */
[----:B------:R-:W3:Y:S04]  /*6060*/  LDL.LU.64 R192, [R1+0x60] ;  /* 0x0000600001c07983 */ /* 0x000ee80000300a00 */
[----:B------:R-:W3:Y:S04]  /*6070*/  LDL.LU.64 R194, [R1+0x68] ;  /* 0x0000680001c27983 */ /* 0x000ee80000300a00 */
[----:B------:R-:W3:Y:S04]  /*6080*/  LDL.LU.64 R196, [R1+0x70] ;  /* 0x0000700001c47983 */ /* 0x000ee80000300a00 */
[----:B------:R-:W3:Y:S01]  /*6090*/  LDL.LU.64 R198, [R1+0x78] ;  /* 0x0000780001c67983 */ /* 0x000ee20000300a00 */
[----:B------:R-:W-:-:S02]  /*60a0*/  UIMAD UR40, UR7, 0xc00, UR4 ;  /* 0x00000c00072878a4 */ /* 0x000fc4000f8e0204 */
[----:B------:R-:W-:Y:S01]  /*60b0*/  UIMAD UR41, UR7, 0xe00, UR5 ;  /* 0x00000e00072978a4 */ /* 0x000fe2000f8e0205 */
[----:B------:R-:W-:Y:S01]  /*60c0*/  UMOV UR9, 0x40000040 ;  /* 0x4000004000097882 */ /* 0x000fe20000000000 */
[----:B------:R-:W-:Y:S02]  /*60d0*/  UMOV UR11, 0x40000040 ;  /* 0x40000040000b7882 */ /* 0x000fe40000000000 */
[----:B------:R-:W-:Y:S01]  /*60e0*/  UIADD3 UR14, UR41, 0x100, URZ ;  /* 0x00000100290e7890 */ /* 0x000fe2000fffe03f */
[----:B------:R-:W-:Y:S02]  /*60f0*/  UMOV UR8, UR40 ;  /* 0x0000002800087c82 */ /* 0x000fe40008000000 */
[----:B------:R-:W-:Y:S01]  /*6100*/  UMOV UR10, UR41 ;  /* 0x00000029000a7c82 */ /* 0x000fe20008000000 */
        /* <DEDUP_REMOVED lines=18> */
[----:B-----5:R-:W-:Y:S01]  /*6230*/  WARPGROUP.ARRIVE ;  /* 0x00000000000079c5 */ /* 0x020fe20000000000 */
[----:B------:R-:W-:Y:S01]  /*6240*/  UIADD3 UR30, UR41, 0x500, URZ ;  /* 0x00000500291e7890 */ /* 0x000fe2000fffe03f */
[----:B--2---:R-:W-:Y:S01]  /*6250*/  IMAD.MOV.U32 R6, RZ, RZ, R198 ;  /* 0x000000ffff067224 */ /* 0x004fe200078e00c6 */
[----:B------:R-:W-:Y:S01]  /*6260*/  UMOV UR28, UR8 ;  /* 0x00000008001c7c82 */ /* 0x000fe20008000000 */
[----:B------:R-:W-:Y:S01]  /*6270*/  UMOV UR29, UR9 ;  /* 0x00000009001d7c82 */ /* 0x000fe20008000000 */
[----:B------:R-:W-:Y:S01]  /*6280*/  UMOV UR31, 0x40000040 ;  /* 0x40000040001f7882 */ /* 0x000fe20000000000 */
[----:B------:R-:W-:Y:S01]  /*6290*/  HGMMA.64x32x16.F32 R200, gdesc[UR12], R200, gsb0 ;  /* 0x006000000cc879f0 */ /* 0x000fe200080008c8 */
[----:B------:R-:W-:Y:S01]  /*62a0*/  UIADD3 UR34, UR41, 0x600, URZ ;  /* 0x0000060029227890 */ /* 0x000fe2000fffe03f */
[----:B0-----:R-:W-:Y:S01]  /*62b0*/  MOV R0, R199 ;  /* 0x000000c700007202 */ /* 0x001fe20000000f00 */
[----:B------:R-:W-:Y:S01]  /*62c0*/  UMOV UR32, UR8 ;  /* 0x0000000800207c82 */ /* 0x000fe20008000000 */
[----:B------:R-:W-:Y:S01]  /*62d0*/  UMOV UR33, UR9 ;  /* 0x0000000900217c82 */ /* 0x000fe20008000000 */
[----:B------:R-:W-:Y:S01]  /*62e0*/  UMOV UR35, 0x40000040 ;  /* 0x4000004000237882 */ /* 0x000fe20000000000 */
[----:B------:R-:W-:Y:S01]  /*62f0*/  UIADD3 UR12, UR40, 0x400, URZ ;  /* 0x00000400280c7890 */ /* 0x000fe2000fffe03f */
[----:B------:R-:W-:Y:S01]  /*6300*/  IMAD.MOV.U32 R8, RZ, RZ, R196 ;  /* 0x000000ffff087224 */ /* 0x000fe200078e00c4 */
[----:B------:R-:W2:Y:S01]  /*6310*/  LDL.LU.64 R198, [R1+0x460] ;  /* 0x0004600001c67983 */ /* 0x000ea20000300a00 */
        /* <DEDUP_REMOVED lines=14> */
[----:B------:R-:W2:Y:S01]  /*6400*/  LDL.LU.64 R190, [R1+0x440] ;  /* 0x0004400001be7983 */ /* 0x000ea20000300a00 */
[----:B-1----:R-:W-:Y:S02]  /*6410*/  IMAD.MOV.U32 R216, RZ, RZ, R184 ;  /* 0x000000ffffd87224 */ /* 0x002fe400078e00b8 */
[----:B------:R-:W-:Y:S01]  /*6420*/  IMAD.MOV.U32 R23, RZ, RZ, R185 ;  /* 0x000000ffff177224 */ /* 0x000fe200078e00b9 */
[----:B------:R-:W2:Y:S04]  /*6430*/  LDL.LU.64 R188, [R1+0x438] ;  /* 0x0004380001bc7983 */ /* 0x000ea80000300a00 */
[----:B------:R-:W2:Y:S04]  /*6440*/  LDL.LU.64 R186, [R1+0x430] ;  /* 0x0004300001ba7983 */ /* 0x000ea80000300a00 */
[----:B------:R-:W2:Y:S01]  /*6450*/  LDL.LU.64 R184, [R1+0x428] ;  /* 0x0004280001b87983 */ /* 0x000ea20000300a00 */
[----:B------:R-:W-:-:S02]  /*6460*/  WARPGROUP.DEPBAR.LE gsb0, 0x0 ;  /* 0x00008000000079c5 */ /* 0x000fc40000010000 */
        /* <DEDUP_REMOVED lines=14> */
[----:B------:R-:W-:Y:S01]  /*6550*/  UMOV UR32, UR12 ;  /* 0x0000000c00207c82 */ /* 0x000fe20008000000 */
[----:B------:R-:W-:Y:S01]  /*6560*/  UMOV UR33, 0x40000040 ;  /* 0x4000004000217882 */ /* 0x000fe20000000000 */
[----:B------:R-:W-:Y:S02]  /*6570*/  WARPGROUP.DEPBAR.LE gsb0, 0x0 ;  /* 0x00008000000079c5 */ /* 0x000fe40000010000 */
[----:B------:R-:W-:-:S06]  /*6580*/  WARPGROUP.ARRIVE ;  /* 0x00000000000079c5 */ /* 0x000fcc0000000000 */
[----:B------:R-:W-:Y:S01]  /*6590*/  HGMMA.64x32x16.F32 R24, gdesc[UR32], R24, gsb0 ;  /* 0x00600000201879f0 */ /* 0x000fe20008000818 */
[----:B------:R-:W-:Y:S01]  /*65a0*/  UMOV UR28, UR32 ;  /* 0x00000020001c7c82 */ /* 0x000fe20008000000 */
[----:B------:R-:W-:Y:S01]  /*65b0*/  UMOV UR29, UR33 ;  /* 0x00000021001d7c82 */ /* 0x000fe20008000000 */
[----:B------:R0:W-:Y:S04]  /*65c0*/  STL.64 [R1+0x3e0], R214 ;  /* 0x0003e0d601007387 */ /* 0x0001e80000100a00 */
[----:B------:R1:W-:Y:S04]  /*65d0*/  STL.64 [R1+0x3d8], R212 ;  /* 0x0003d8d401007387 */ /* 0x0003e80000100a00 */
[----:B------:R3:W-:Y:S04]  /*65e0*/  STL.64 [R1+0x3d0], R210 ;  /* 0x0003d0d201007387 */ /* 0x0007e80000100a00 */
[----:B------:R4:W-:Y:S01]  /*65f0*/  STL.64 [R1+0x3c8], R208 ;  /* 0x0003c8d001007387 */ /* 0x0009e20000100a00 */
[----:B0-----:R-:W-:Y:S01]  /*6600*/  IMAD.MOV.U32 R214, RZ, RZ, R6 ;  /* 0x000000ffffd67224 */ /* 0x001fe200078e0006 */
[----:B------:R-:W-:-:S02]  /*6610*/  MOV R215, R0 ;  /* 0x0000000000d77202 */ /* 0x000fc40000000f00 */
[----:B------:R0:W-:Y:S01]  /*6620*/  STL.64 [R1+0x3c0], R206 ;  /* 0x0003c0ce01007387 */ /* 0x0001e20000100a00 */
[----:B-1----:R-:W-:Y:S02]  /*6630*/  IMAD.MOV.U32 R212, RZ, RZ, R8 ;  /* 0x000000ffffd47224 */ /* 0x002fe400078e0008 */
[----:B------:R-:W-:Y:S01]  /*6640*/  IMAD.MOV.U32 R213, RZ, RZ, R7 ;  /* 0x000000ffffd57224 */ /* 0x000fe200078e0007 */
[----:B------:R1:W-:Y:S01]  /*6650*/  STL.64 [R1+0x3b8], R204 ;  /* 0x0003b8cc01007387 */ /* 0x0003e20000100a00 */
[----:B---3--:R-:W-:Y:S01]  /*6660*/  IMAD.MOV.U32 R210, RZ, RZ, R10 ;  /* 0x000000ffffd27224 */ /* 0x008fe200078e000a */
[----:B------:R-:W-:Y:S02]  /*6670*/  MOV R211, R9 ;  /* 0x0000000900d37202 */ /* 0x000fe40000000f00 */
[----:B------:R3:W-:Y:S01]  /*6680*/  STL.64 [R1+0x3b0], R202 ;  /* 0x0003b0ca01007387 */ /* 0x0007e20000100a00 */
[----:B----4-:R-:W-:Y:S02]  /*6690*/  IMAD.MOV.U32 R208, RZ, RZ, R12 ;  /* 0x000000ffffd07224 */ /* 0x010fe400078e000c */
[----:B------:R-:W-:Y:S01]  /*66a0*/  IMAD.MOV.U32 R209, RZ, RZ, R11 ;  /* 0x000000ffffd17224 */ /* 0x000fe200078e000b */
[----:B------:R4:W-:Y:S01]  /*66b0*/  STL.64 [R1+0x3a8], R200 ;  /* 0x0003a8c801007387 */ /* 0x0009e20000100a00 */
[----:B0-----:R-:W-:Y:S01]  /*66c0*/  IMAD.MOV.U32 R206, RZ, RZ, R14 ;  /* 0x000000ffffce7224 */ /* 0x001fe200078e000e */
[----:B------:R-:W-:Y:S01]  /*66d0*/  MOV R207, R13 ;  /* 0x0000000d00cf7202 */ /* 0x000fe20000000f00 */
[----:B-1----:R-:W-:Y:S01]  /*66e0*/  IMAD.MOV.U32 R204, RZ, RZ, R19 ;  /* 0x000000ffffcc7224 */ /* 0x002fe200078e0013 */
[----:B------:R-:W-:Y:S01]  /*66f0*/  STL.64 [R1+0x420], R214 ;  /* 0x000420d601007387 */ /* 0x000fe20000100a00 */
[----:B------:R-:W-:Y:S01]  /*6700*/  IMAD.MOV.U32 R205, RZ, RZ, R15 ;  /* 0x000000ffffcd7224 */ /* 0x000fe200078e000f */
[----:B------:R-:W-:-:S02]  /*6710*/  WARPGROUP.DEPBAR.LE gsb0, 0x0 ;  /* 0x00008000000079c5 */ /* 0x000fc40000010000 */
[----:B------:R-:W-:-:S06]  /*6720*/  WARPGROUP.ARRIVE ;  /* 0x00000000000079c5 */ /* 0x000fcc0000000000 */
[----:B------:R-:W-:Y:S01]  /*6730*/  HGMMA.64x32x16.F32 R56, gdesc[UR28], R56, gsb0 ;  /* 0x006000001c3879f0 */ /* 0x000fe20008000838 */
[----:B---3--:R-:W-:Y:S01]  /*6740*/  IMAD.MOV.U32 R202, RZ, RZ, R21 ;  /* 0x000000ffffca7224 */ /* 0x008fe200078e0015 */
[----:B------:R-:W-:Y:S01]  /*6750*/  MOV R203, R20 ;  /* 0x0000001400cb7202 */ /* 0x000fe20000000f00 */
[----:B------:R-:W-:Y:S01]  /*6760*/  STL.64 [R1+0x418], R212 ;  /* 0x000418d401007387 */ /* 0x000fe20000100a00 */
[----:B----4-:R-:W-:Y:S02]  /*6770*/  IMAD.MOV.U32 R200, RZ, RZ, R216 ;  /* 0x000000ffffc87224 */ /* 0x010fe400078e00d8 */
[----:B------:R-:W-:Y:S01]  /*6780*/  IMAD.MOV.U32 R201, RZ, RZ, R23 ;  /* 0x000000ffffc97224 */ /* 0x000fe200078e0017 */
[----:B------:R-:W-:Y:S04]  /*6790*/  STL.64 [R1+0x410], R210 ;  /* 0x000410d201007387 */ /* 0x000fe80000100a00 */
[----:B------:R-:W-:Y:S04]  /*67a0*/  STL.64 [R1+0x408], R208 ;  /* 0x000408d001007387 */ /* 0x000fe80000100a00 */
[----:B------:R-:W-:Y:S04]  /*67b0*/  STL.64 [R1+0x400], R206 ;  /* 0x000400ce01007387 */ /* 0x000fe80000100a00 */
[----:B------:R-:W-:Y:S04]  /*67c0*/  STL.64 [R1+0x3f8], R204 ;  /* 0x0003f8cc01007387 */ /* 0x000fe80000100a00 */
[----:B------:R-:W-:Y:S04]  /*67d0*/  STL.64 [R1+0x3f0], R202 ;  /* 0x0003f0ca01007387 */ /* 0x000fe80000100a00 */
[----:B------:R0:W-:Y:S04]  /*67e0*/  STL.64 [R1+0x3e8], R200 ;  /* 0x0003e8c801007387 */ /* 0x0001e80000100a00 */
[----:B0-----:R-:W3:Y:S04]  /*67f0*/  LDL.LU.64 R200, [R1] ;  /* 0x0000000001c87983 */ /* 0x001ee80000300a00 */
[----:B------:R-:W3:Y:S04]  /*6800*/  LDL.LU.64 R202, [R1+0x8] ;  /* 0x0000080001ca7983 */ /* 0x000ee80000300a00 */
[----:B------:R-:W3:Y:S04]  /*6810*/  LDL.LU.64 R204, [R1+0x10] ;  /* 0x0000100001cc7983 */ /* 0x000ee80000300a00 */
[----:B------:R-:W3:Y:S04]  /*6820*/  LDL.LU.64 R206, [R1+0x18] ;  /* 0x0000180001ce7983 */ /* 0x000ee80000300a00 */
[----:B------:R-:W3:Y:S04]  /*6830*/  LDL.LU.64 R208, [R1+0x20] ;  /* 0x0000200001d07983 */ /* 0x000ee80000300a00 */
[----:B------:R-:W3:Y:S04]  /*6840*/  LDL.LU.64 R210, [R1+0x28] ;  /* 0x0000280001d27983 */ /* 0x000ee80000300a00 */
[----:B------:R-:W3:Y:S04]  /*6850*/  LDL.LU.64 R212, [R1+0x30] ;  /* 0x0000300001d47983 */ /* 0x000ee80000300a00 */
[----:B------:R-:W3:Y:S01]  /*6860*/  LDL.LU.64 R214, [R1+0x38] ;  /* 0x0000380001d67983 */ /* 0x000ee20000300a00 */
[----:B------:R-:W-:-:S02]  /*6870*/  WARPGROUP.DEPBAR.LE gsb0, 0x0 ;  /* 0x00008000000079c5 */ /* 0x000fc40000010000 */
[----:B------:R-:W-:Y:S01]  /*6880*/  WARPGROUP.ARRIVE ;  /* 0x00000000000079c5 */ /* 0x000fe20000000000 */
[----:B------:R-:W-:Y:S01]  /*6890*/  UMOV UR24, UR32 ;  /* 0x0000002000187c82 */ /* 0x000fe20008000000 */
[----:B------:R-:W-:-:S04]  /*68a0*/  UMOV UR25, UR33 ;  /* 0x0000002100197c82 */ /* 0x000fc80008000000 */
        /* <DEDUP_REMOVED lines=16> */
[----:B------:R-:W-:Y:S01]  /*69b0*/  UMOV UR34, UR10 ;  /* 0x0000000a00227c82 */ /* 0x000fe20008000000 */
[----:B------:R-:W-:Y:S01]  /*69c0*/  UMOV UR35, UR11 ;  /* 0x0000000b00237c82 */ /* 0x000fe20008000000 */
[----:B------:R-:W-:Y:S02]  /*69d0*/  WARPGROUP.DEPBAR.LE gsb0, 0x0 ;  /* 0x00008000000079c5 */ /* 0x000fe40000010000 */
[----:B---3--:R-:W-:-:S06]  /*69e0*/  WARPGROUP.ARRIVE ;  /* 0x00000000000079c5 */ /* 0x008fcc0000000000 */
[----:B------:R-:W-:Y:S03]  /*69f0*/  HGMMA.64x32x16.F32 R200, gdesc[UR32], R200, gsb0 ;  /* 0x0060000020c879f0 */ /* 0x000fe600080008c8 */
[----:B------:R-:W-:Y:S02]  /*6a00*/  WARPGROUP.DEPBAR.LE gsb0, 0x0 ;  /* 0x00008000000079c5 */ /* 0x000fe40000010000 */
        /* <DEDUP_REMOVED lines=19> */
[----:B------:R-:W-:Y:S02]  /*6b40*/  IMAD.MOV.U32 R216, RZ, RZ, R200 ;  /* 0x000000ffffd87224 */ /* 0x000fe400078e00c8 */
[----:B------:R-:W-:Y:S01]  /*6b50*/  IMAD.MOV.U32 R23, RZ, RZ, R201 ;  /* 0x000000ffff177224 */ /* 0x000fe200078e00c9 */
[----:B------:R-:W2:Y:S04]  /*6b60*/  LDL.LU.64 R204, [R1+0x3f8] ;  /* 0x0003f80001cc7983 */ /* 0x000ea80000300a00 */
[----:B------:R-:W2:Y:S04]  /*6b70*/  LDL.LU.64 R202, [R1+0x3f0] ;  /* 0x0003f00001ca7983 */ /* 0x000ea80000300a00 */
[----:B------:R-:W2:Y:S01]  /*6b80*/  LDL.LU.64 R200, [R1+0x3e8] ;  /* 0x0003e80001c87983 */ /* 0x000ea20000300a00 */
[----:B------:R-:W-:-:S02]  /*6b90*/  UIADD3 UR8, UR40, 0x2, URZ ;  /* 0x0000000228087890 */ /* 0x000fc4000fffe03f */
[----:B------:R-:W-:Y:S01]  /*6ba0*/  UIADD3 UR10, UR41, 0x2, URZ ;  /* 0x00000002290a7890 */ /* 0x000fe2000fffe03f */
[----:B------:R-:W-:Y:S01]  /*6bb0*/  UMOV UR9, 0x40000040 ;  /* 0x4000004000097882 */ /* 0x000fe20000000000 */
[----:B------:R-:W-:Y:S01]  /*6bc0*/  UMOV UR11, 0x40000040 ;  /* 0x40000040000b7882 */ /* 0x000fe20000000000 */
[----:B--2---:R-:W-:-:S06]  /*6bd0*/  WARPGROUP.ARRIVE ;  /* 0x00000000000079c5 */ /* 0x004fcc0000000000 */
[----:B------:R-:W-:Y:S03]  /*6be0*/  HGMMA.64x32x16.F32 R200, gdesc[UR8], R200, gsb0 ;  /* 0x0060000008c879f0 */ /* 0x000fe600080008c8 */
[----:B------:R-:W-:Y:S02]  /*6bf0*/  WARPGROUP.DEPBAR.LE gsb0, 0x0 ;  /* 0x00008000000079c5 */ /* 0x000fe40000010000 */
        /* <DEDUP_REMOVED lines=8> */
[----:B0-----:R-:W2:Y:S04]  /*6c80*/  LDL.LU.64 R214, [R1+0x3e0] ;  /* 0x0003e00001d67983 */ /* 0x001ea80000300a00 */
[----:B------:R-:W2:Y:S04]  /*6c90*/  LDL.LU.64 R212, [R1+0x3d8] ;  /* 0x0003d80001d47983 */ /* 0x000ea80000300a00 */
[----:B------:R-:W2:Y:S04]  /*6ca0*/  LDL.LU.64 R210, [R1+0x3d0] ;  /* 0x0003d00001d27983 */ /* 0x000ea80000300a00 */
[----:B------:R-:W2:Y:S04]  /*6cb0*/  LDL.LU.64 R208, [R1+0x3c8] ;  /* 0x0003c80001d07983 */ /* 0x000ea80000300a00 */
[----:B------:R-:W2:Y:S04]  /*6cc0*/  LDL.LU.64 R206, [R1+0x3c0] ;  /* 0x0003c00001ce7983 */ /* 0x000ea80000300a00 */
[----:B------:R-:W2:Y:S04]  /*6cd0*/  LDL.LU.64 R204, [R1+0x3b8] ;  /* 0x0003b80001cc7983 */ /* 0x000ea80000300a00 */
        /* <DEDUP_REMOVED lines=60> */
[----:B------:R-:W3:Y:S04]  /*70a0*/  LDL.LU.64 R202, [R1+0x48] ;  /* 0x0000480001ca7983 */ /* 0x000ee80000300a00 */
[----:B------:R-:W4:Y:S04]  /*70b0*/  LDL.LU.64 R204, [R1+0x50] ;  /* 0x0000500001cc7983 */ /* 0x000f280000300a00 */
[----:B------:R-:W2:Y:S04]  /*70c0*/  LDL.LU.64 R206, [R1+0x58] ;  /* 0x0000580001ce7983 */ /* 0x000ea80000300a00 */
[----:B------:R-:W3:Y:S01]  /*70d0*/  LDL.LU.64 R208, [R1+0x60] ;  /* 0x0000600001d07983 */ /* 0x000ee20000300a00 */
[----:B------:R-:W-:-:S02]  /*70e0*/  WARPGROUP.DEPBAR.LE gsb0, 0x0 ;  /* 0x00008000000079c5 */ /* 0x000fc40000010000 */
[----:B------:R-:W-:Y:S01]  /*70f0*/  WARPGROUP.ARRIVE ;  /* 0x00000000000079c5 */ /* 0x000fe20000000000 */
[----:B------:R-:W4:Y:S04]  /*7100*/  LDL.LU.64 R210, [R1+0x68] ;  /* 0x0000680001d27983 */ /* 0x000f280000300a00 */
[----:B------:R-:W2:Y:S01]  /*7110*/  LDL.LU.64 R212, [R1+0x70] ;  /* 0x0000700001d47983 */ /* 0x000ea20000300a00 */
[----:B------:R-:W-:Y:S03]  /*7120*/  HGMMA.64x32x16.F32 R56, gdesc[UR28], R56, gsb0 ;  /* 0x006000001c3879f0 */ /* 0x000fe60008000838 */
[----:B------:R-:W3:Y:S01]  /*7130*/  LDL.LU.64 R214, [R1+0x78] ;  /* 0x0000780001d67983 */ /* 0x000ee20000300a00 */
        /* <DEDUP_REMOVED lines=20> */
[----:B------:R-:W-:Y:S01]  /*7280*/  IMAD.MOV.U32 R217, RZ, RZ, R15 ;  /* 0x000000ffffd97224 */ /* 0x000fe200078e000f */
[----:B------:R-:W-:Y:S01]  /*7290*/  MOV R219, R13 ;  /* 0x0000000d00db7202 */ /* 0x000fe20000000f00 */
[----:B------:R-:W-:Y:S01]  /*72a0*/  IMAD.MOV.U32 R218, RZ, RZ, R14 ;  /* 0x000000ffffda7224 */ /* 0x000fe200078e000e */
[----:B------:R-:W-:Y:S01]  /*72b0*/  MOV R223, R9 ;  /* 0x0000000900df7202 */ /* 0x000fe20000000f00 */
[----:B------:R-:W-:Y:S01]  /*72c0*/  IMAD.MOV.U32 R220, RZ, RZ, R12 ;  /* 0x000000ffffdc7224 */ /* 0x000fe200078e000c */
[----:B------:R-:W-:Y:S01]  /*72d0*/  MOV R227, R0 ;  /* 0x0000000000e37202 */ /* 0x000fe20000000f00 */
[----:B------:R-:W-:Y:S02]  /*72e0*/  IMAD.MOV.U32 R221, RZ, RZ, R11 ;  /* 0x000000ffffdd7224 */ /* 0x000fe400078e000b */
[----:B------:R-:W-:Y:S02]  /*72f0*/  IMAD.MOV.U32 R222, RZ, RZ, R10 ;  /* 0x000000ffffde7224 */ /* 0x000fe400078e000a */
[----:B------:R-:W-:-:S02]  /*7300*/  IMAD.MOV.U32 R224, RZ, RZ, R8 ;  /* 0x000000ffffe07224 */ /* 0x000fc400078e0008 */
[----:B------:R-:W-:Y:S02]  /*7310*/  IMAD.MOV.U32 R225, RZ, RZ, R7 ;  /* 0x000000ffffe17224 */ /* 0x000fe400078e0007 */
[----:B------:R-:W-:Y:S01]  /*7320*/  IMAD.MOV.U32 R226, RZ, RZ, R6 ;  /* 0x000000ffffe27224 */ /* 0x000fe200078e0006 */
[----:B------:R-:W-:Y:S01]  /*7330*/  UMOV UR8, UR32 ;  /* 0x0000002000087c82 */ /* 0x000fe20008000000 */
[----:B------:R-:W-:Y:S01]  /*7340*/  UMOV UR9, UR33 ;  /* 0x0000002100097c82 */ /* 0x000fe20008000000 */
[----:B---3--:R0:W-:Y:S04]  /*7350*/  STL.64 [R1+0x3a0], R214 ;  /* 0x0003a0d601007387 */ /* 0x0081e80000100a00 */
[----:B--2---:R1:W-:Y:S01]  /*7360*/  STL.64 [R1+0x398], R212 ;  /* 0x000398d401007387 */ /* 0x0043e20000100a00 */
[----:B0-----:R-:W-:Y:S01]  /*7370*/  IMAD.MOV.U32 R214, RZ, RZ, R21 ;  /* 0x000000ffffd67224 */ /* 0x001fe200078e0015 */
[----:B------:R-:W-:Y:S01]  /*7380*/  MOV R215, R20 ;  /* 0x0000001400d77202 */ /* 0x000fe20000000f00 */
[----:B-1----:R-:W-:-:S02]  /*7390*/  IMAD.MOV.U32 R212, RZ, RZ, R216 ;  /* 0x000000ffffd47224 */ /* 0x002fc400078e00d8 */
[----:B------:R-:W-:Y:S02]  /*73a0*/  IMAD.MOV.U32 R213, RZ, RZ, R23 ;  /* 0x000000ffffd57224 */ /* 0x000fe400078e0017 */
[----:B------:R-:W-:Y:S01]  /*73b0*/  IMAD.MOV.U32 R216, RZ, RZ, R19 ;  /* 0x000000ffffd87224 */ /* 0x000fe200078e0013 */
[----:B------:R-:W-:-:S05]  /*73c0*/  WARPGROUP.DEPBAR.LE gsb0, 0x0 ;  /* 0x00008000000079c5 */ /* 0x000fca0000010000 */
[----:B------:R-:W-:-:S06]  /*73d0*/  WARPGROUP.ARRIVE ;  /* 0x00000000000079c5 */ /* 0x000fcc0000000000 */
[----:B------:R-:W-:Y:S01]  /*73e0*/  HGMMA.64x32x16.F32 R212, gdesc[UR8], R212, gsb0 ;  /* 0x0060000008d479f0 */ /* 0x000fe200080008d4 */
[----:B----4-:R-:W-:Y:S04]  /*73f0*/  STL.64 [R1+0x390], R210 ;  /* 0x000390d201007387 */ /* 0x010fe80000100a00 */
[----:B------:R-:W-:Y:S04]  /*7400*/  STL.64 [R1+0x388], R208 ;  /* 0x000388d001007387 */ /* 0x000fe80000100a00 */
[----:B------:R-:W-:Y:S04]  /*7410*/  STL.64 [R1+0x380], R206 ;  /* 0x000380ce01007387 */ /* 0x000fe80000100a00 */
[----:B------:R-:W-:Y:S04]  /*7420*/  STL.64 [R1+0x378], R204 ;  /* 0x000378cc01007387 */ /* 0x000fe80000100a00 */
[----:B------:R-:W-:Y:S04]  /*7430*/  STL.64 [R1+0x370], R202 ;  /* 0x000370ca01007387 */ /* 0x000fe80000100a00 */
[----:B------:R-:W-:Y:S01]  /*7440*/  STL.64 [R1+0x368], R200 ;  /* 0x000368c801007387 */ /* 0x000fe20000100a00 */
[----:B------:R-:W-:-:S03]  /*7450*/  WARPGROUP.DEPBAR.LE gsb0, 0x0 ;  /* 0x00008000000079c5 */ /* 0x000fc60000010000 */
[----:B------:R-:W-:Y:S04]  /*7460*/  STL.64 [R1], R212 ;  /* 0x000000d401007387 */ /* 0x000fe80000100a00 */
[----:B------:R0:W-:Y:S04]  /*7470*/  STL.64 [R1+0x8], R214 ;  /* 0x000008d601007387 */ /* 0x0001e80000100a00 */
[----:B------:R1:W-:Y:S04]  /*7480*/  STL.64 [R1+0x10], R216 ;  /* 0x000010d801007387 */ /* 0x0003e80000100a00 */
[----:B------:R-:W-:Y:S04]  /*7490*/  STL.64 [R1+0x18], R218 ;  /* 0x000018da01007387 */ /* 0x000fe80000100a00 */
[----:B------:R-:W-:Y:S04]  /*74a0*/  STL.64 [R1+0x20], R220 ;  /* 0x000020dc01007387 */ /* 0x000fe80000100a00 */
[----:B------:R-:W-:Y:S04]  /*74b0*/  STL.64 [R1+0x28], R222 ;  /* 0x000028de01007387 */ /* 0x000fe80000100a00 */
[----:B------:R-:W-:Y:S04]  /*74c0*/  STL.64 [R1+0x30], R224 ;  /* 0x000030e001007387 */ /* 0x000fe80000100a00 */
[----:B------:R-:W-:Y:S04]  /*74d0*/  STL.64 [R1+0x38], R226 ;  /* 0x000038e201007387 */ /* 0x000fe80000100a00 */
        /* <DEDUP_REMOVED lines=98> */
[----:B--2---:R-:W-:Y:S01]  /*7b00*/  IMAD.MOV.U32 R210, RZ, RZ, R10 ;  /* 0x000000ffffd27224 */ /* 0x004fe200078e000a */
[----:B------:R-:W-:Y:S02]  /*7b10*/  MOV R211, R9 ;  /* 0x0000000900d37202 */ /* 0x000fe40000000f00 */
[----:B------:R2:W-:Y:S01]  /*7b20*/  STL.64 [R1+0x2b0], R202 ;  /* 0x0002b0ca01007387 */ /* 0x0005e20000100a00 */
[----:B---3--:R-:W-:Y:S02]  /*7b30*/  IMAD.MOV.U32 R208, RZ, RZ, R12 ;  /* 0x000000ffffd07224 */ /* 0x008fe400078e000c */
        /* <DEDUP_REMOVED lines=10> */
[----:B--2---:R-:W-:Y:S01]  /*7be0*/  IMAD.MOV.U32 R202, RZ, RZ, R21 ;  /* 0x000000ffffca7224 */ /* 0x004fe200078e0015 */
[----:B------:R-:W-:Y:S01]  /*7bf0*/  MOV R203, R20 ;  /* 0x0000001400cb7202 */ /* 0x000fe20000000f00 */
[----:B------:R-:W-:Y:S01]  /*7c00*/  STL.64 [R1+0x318], R212 ;  /* 0x000318d401007387 */ /* 0x000fe20000100a00 */
[----:B---3--:R-:W-:Y:S02]  /*7c10*/  IMAD.MOV.U32 R200, RZ, RZ, R216 ;  /* 0x000000ffffc87224 */ /* 0x008fe400078e00d8 */
[----:B------:R-:W-:Y:S01]  /*7c20*/  IMAD.MOV.U32 R201, RZ, RZ, R23 ;  /* 0x000000ffffc97224 */ /* 0x000fe200078e0017 */
[----:B------:R-:W-:Y:S04]  /*7c30*/  STL.64 [R1+0x310], R210 ;  /* 0x000310d201007387 */ /* 0x000fe80000100a00 */
[----:B------:R-:W-:Y:S04]  /*7c40*/  STL.64 [R1+0x308], R208 ;  /* 0x000308d001007387 */ /* 0x000fe80000100a00 */
        /* <DEDUP_REMOVED lines=818> */
[----:B------:R-:W-:Y:S01]  /*af70*/  IMAD.MOV.U32 R217, RZ, RZ, R15 ;  /* 0x000000ffffd97224 */ /* 0x000fe200078e000f */
[----:B------:R-:W-:Y:S02]  /*af80*/  MOV R219, R13 ;  /* 0x0000000d00db7202 */ /* 0x000fe40000000f00 */
[----:B------:R1:W-:Y:S01]  /*af90*/  STL.64 [R1+0x98], R212 ;  /* 0x000098d401007387 */ /* 0x0003e20000100a00 */
[----:B------:R-:W-:Y:S01]  /*afa0*/  IMAD.MOV.U32 R218, RZ, RZ, R14 ;  /* 0x000000ffffda7224 */ /* 0x000fe200078e000e */
[----:B------:R-:W-:Y:S01]  /*afb0*/  MOV R223, R9 ;  /* 0x0000000900df7202 */ /* 0x000fe20000000f00 */
[----:B------:R-:W-:Y:S01]  /*afc0*/  IMAD.MOV.U32 R220, RZ, RZ, R12 ;  /* 0x000000ffffdc7224 */ /* 0x000fe200078e000c */
[----:B------:R-:W-:Y:S01]  /*afd0*/  MOV R227, R0 ;  /* 0x0000000000e37202 */ /* 0x000fe20000000f00 */
[----:B------:R-:W-:-:S02]  /*afe0*/  IMAD.MOV.U32 R221, RZ, RZ, R11 ;  /* 0x000000ffffdd7224 */ /* 0x000fc400078e000b */
[----:B------:R-:W-:Y:S01]  /*aff0*/  IMAD.MOV.U32 R222, RZ, RZ, R10 ;  /* 0x000000ffffde7224 */ /* 0x000fe200078e000a */
[----:B0-----:R-:W-:Y:S01]  /*b000*/  MOV R215, R20 ;  /* 0x0000001400d77202 */ /* 0x001fe20000000f00 */
[----:B------:R-:W-:Y:S02]  /*b010*/  IMAD.MOV.U32 R214, RZ, RZ, R21 ;  /* 0x000000ffffd67224 */ /* 0x000fe400078e0015 */
[----:B------:R-:W-:Y:S02]  /*b020*/  IMAD.MOV.U32 R224, RZ, RZ, R8 ;  /* 0x000000ffffe07224 */ /* 0x000fe400078e0008 */
[----:B-1----:R-:W-:Y:S02]  /*b030*/  IMAD.MOV.U32 R212, RZ, RZ, R216 ;  /* 0x000000ffffd47224 */ /* 0x002fe400078e00d8 */
[----:B------:R-:W-:Y:S02]  /*b040*/  IMAD.MOV.U32 R213, RZ, RZ, R23 ;  /* 0x000000ffffd57224 */ /* 0x000fe400078e0017 */
[----:B------:R-:W-:-:S02]  /*b050*/  IMAD.MOV.U32 R216, RZ, RZ, R19 ;  /* 0x000000ffffd87224 */ /* 0x000fc400078e0013 */
[----:B------:R-:W-:Y:S02]  /*b060*/  IMAD.MOV.U32 R225, RZ, RZ, R7 ;  /* 0x000000ffffe17224 */ /* 0x000fe400078e0007 */
        /* <DEDUP_REMOVED lines=18> */
[----:B------:R-:W-:Y:S01]  /*b190*/  BPT.TRAP 0x1 ;  /* 0x000000040000795c */ /* 0x000fe20000300000 */
.L_x_23:
[----:B------:R-:W2:Y:S01]  /*b1a0*/  LDL R0, [R1+0x80] ;  /* 0x0000800001007983 */ /* 0x000ea20000100800 */
[----:B------:R-:W-:-:S04]  /*b1b0*/  ULEA UR8, UR6, UR39, 0x3 ;  /* 0x0000002706087291 */ /* 0x000fc8000f8e183f */
[----:B------:R-:W-:-:S04]  /*b1c0*/  UIADD3 UR8, UR8, 0x10, URZ ;  /* 0x0000001008087890 */ /* 0x000fc8000fffe03f */
[----:B------:R-:W-:-:S09]  /*b1d0*/  UPRMT UR8, URZ, 0x654, UR8 ;  /* 0x000006543f087896 */ /* 0x000fd20008000008 */
[----:B------:R-:W-:Y:S01]  /*b1e0*/  SYNCS.ARRIVE.TRANS64.RED.A1T0 RZ, [UR8], RZ ;  /* 0x000000ffffff79a7 */ /* 0x000fe20008100408 */
[----:B--2---:R-:W-:-:S13]  /*b1f0*/  ISETP.GT.U32.AND P1, PT, R0, 0x1, PT ;  /* 0x000000010000780c */ /* 0x004fda0003f24070 */
[----:B------:R-:W-:Y:S05]  /*b200*/  @P1 BRA `(.L_x_24) ;  /* 0x0000000000041947 */ /* 0x000fea0003800000 */
[----:B------:R-:W-:Y:S01]  /*b210*/  BPT.TRAP 0x1 ;  /* 0x000000040000795c */ /* 0x000fe20000300000 */
.L_x_24:
[----:B------:R-:W-:Y:S01]  /*b220*/  UIADD3 UR7, UR7, 0x1, URZ ;  /* 0x0000000107077890 */ /* 0x000fe2000fffe03f */
[C---:B------:R-:W-:Y:S01]  /*b230*/  ISETP.GT.AND P1, PT, R4.reuse, 0x1, PT ;  /* 0x000000010400780c */ /* 0x040fe20003f24270 */
[----:B------:R-:W-:Y:S01]  /*b240*/  UIADD3 UR6, UR6, 0x1, URZ ;  /* 0x0000000106067890 */ /* 0x000fe2000fffe03f */
[----:B------:R-:W-:Y:S01]  /*b250*/  VIADD R4, R4, 0xffffffff ;  /* 0xffffffff04047836 */ /* 0x000fe20000000000 */
[----:B------:R-:W-:Y:S02]  /*b260*/  UISETP.NE.AND UP0, UPT, UR7, 0x2, UPT ;  /* 0x000000020700788c */ /* 0x000fe4000bf05270 */
[----:B------:R-:W-:Y:S02]  /*b270*/  UISETP.NE.AND UP1, UPT, UR6, 0x2, UPT ;  /* 0x000000020600788c */ /* 0x000fe4000bf25270 */
[----:B------:R-:W-:Y:S02]  /*b280*/  USEL UR8, URZ, 0x1, UP0 ;  /* 0x000000013f087887 */ /* 0x000fe40008000000 */
[----:B------:R-:W-:-:S02]  /*b290*/  USEL UR7, UR7, URZ, UP0 ;  /* 0x0000003f07077287 */ /* 0x000fc40008000000 */
[----:B------:R-:W-:Y:S02]  /*b2a0*/  USEL UR6, UR6, URZ, UP1 ;  /* 0x0000003f06067287 */ /* 0x000fe40008800000 */
[----:B------:R-:W-:Y:S01]  /*b2b0*/  LOP3.LUT R3, R3, UR8, RZ, 0x3c, !PT ;  /* 0x0000000803037c12 */ /* 0x000fe2000f8e3cff */
[----:B------:R-:W-:Y:S09]  /*b2c0*/  @P1 BRA `(.L_x_25) ;  /* 0xffffffac000c1947 */ /* 0x000ff2000383ffff */
.L_x_18:
[----:B------:R-:W0:Y:S02]  /*b2d0*/  LDC R0, c[0x0][0x28c] ;  /* 0x0000a300ff007b82 */ /* 0x000e240000000800 */
[----:B0-----:R-:W-:-:S13]  /*b2e0*/  ISETP.GE.AND P1, PT, R0, 0x1, PT ;  /* 0x000000010000780c */ /* 0x001fda0003f26270 */
[----:B------:R-:W-:Y:S05]  /*b2f0*/  @!P1 BRA `(.L_x_26) ;  /* 0x0000000000349947 */ /* 0x000fea0003800000 */
[----:B------:R-:W-:Y:S05]  /*b300*/  @!P0 BRA `(.L_x_27) ;  /* 0x0000000000048947 */ /* 0x000fea0003800000 */
[----:B------:R-:W-:Y:S01]  /*b310*/  BPT.TRAP 0x1 ;  /* 0x000000040000795c */ /* 0x000fe20000300000 */
.L_x_27:
[----:B------:R-:W2:Y:S01]  /*b320*/  LDL R0, [R1+0x80] ;  /* 0x0000800001007983 */ /* 0x000ea20000100800 */
[----:B------:R-:W-:-:S13]  /*b330*/  R2UR UR4, R5 ;  /* 0x00000000050472ca */ /* 0x000fda00000e0000 */
[----:B------:R-:W-:-:S04]  /*b340*/  UIADD3 UR4, UR4, UR37, URZ ;  /* 0x0000002504047290 */ /* 0x000fc8000fffe03f */
[----:B------:R-:W-:-:S04]  /*b350*/  USHF.L.U32 UR4, UR4, 0x3, URZ ;  /* 0x0000000304047899 */ /* 0x000fc8000800063f */
[----:B------:R-:W-:-:S04]  /*b360*/  ULOP3.LUT UR4, UR4, 0x8, URZ, 0xc0, !UPT ;  /* 0x0000000804047892 */ /* 0x000fc8000f8ec03f */
[----:B------:R-:W-:-:S04]  /*b370*/  UIADD3 UR4, UR39, 0x10, UR4 ;  /* 0x0000001027047890 */ /* 0x000fc8000fffe004 */
[----:B------:R-:W-:-:S09]  /*b380*/  UPRMT UR4, URZ, 0x654, UR4 ;  /* 0x000006543f047896 */ /* 0x000fd20008000004 */
[----:B------:R-:W-:Y:S01]  /*b390*/  SYNCS.ARRIVE.TRANS64.RED.A1T0 RZ, [UR4], RZ ;  /* 0x000000ffffff79a7 */ /* 0x000fe20008100404 */
[----:B--2---:R-:W-:-:S13]  /*b3a0*/  ISETP.GT.U32.AND P0, PT, R0, 0x1, PT ;  /* 0x000000010000780c */ /* 0x004fda0003f04070 */
[----:B------:R-:W-:Y:S05]  /*b3b0*/  @P0 BRA `(.L_x_26) ;  /* 0x0000000000040947 */ /* 0x000fea0003800000 */
[----:B------:R-:W-:Y:S01]  /*b3c0*/  BPT.TRAP 0x1 ;  /* 0x000000040000795c */ /* 0x000fe20000300000 */
.L_x_26:
[----:B-1----:R-:W2:Y:S01]  /*b3d0*/  LDL R227, [R1+0x84] ;  /* 0x0000840001e37983 */ /* 0x002ea20000100800 */
[----:B------:R-:W0:Y:S01]  /*b3e0*/  LDC R4, c[0x0][0x288] ;  /* 0x0000a200ff047b82 */ /* 0x000e220000000800 */
[----:B------:R-:W1:Y:S01]  /*b3f0*/  S2R R0, SR_TID.X ;  /* 0x0000000000007919 */ /* 0x000e620000002100 */
[----:B------:R-:W3:Y:S01]  /*b400*/  S2R R5, SR_TID.X ;  /* 0x0000000000057919 */ /* 0x000ee20000002100 */
[----:B------:R-:W-:Y:S01]  /*b410*/  IMAD R22, R22, 0xe0, RZ ;  /* 0x000000e016167824 */ /* 0x000fe200078e02ff */
[----:B------:R-:W-:Y:S01]  /*b420*/  ULDC UR4, c[0x0][0x284] ;  /* 0x0000a10000047ab9 */ /* 0x000fe20000000800 */
[----:B------:R-:W-:Y:S01]  /*b430*/  ULDC.64 UR6, c[0x0][0x5d0] ;  /* 0x0001740000067ab9 */ /* 0x000fe20000000a00 */
[----:B-1----:R-:W-:-:S04]  /*b440*/  SHF.R.U32.HI R0, RZ, 0x7, R0 ;  /* 0x00000007ff007819 */ /* 0x002fc80000011600 */
[----:B------:R-:W-:Y:S02]  /*b450*/  LOP3.LUT R0, R0, 0x1, RZ, 0xc0, !PT ;  /* 0x0000000100007812 */ /* 0x000fe400078ec0ff */
[----:B---3--:R-:W-:Y:S02]  /*b460*/  SHF.R.U32.HI R3, RZ, 0x2, R5 ;  /* 0x00000002ff037819 */ /* 0x008fe40000011605 */
[----:B------:R-:W-:Y:S01]  /*b470*/  LOP3.LUT R21, R5, 0x60, RZ, 0xc0, !PT ;  /* 0x0000006005157812 */ /* 0x000fe200078ec0ff */
[----:B------:R-:W-:Y:S01]  /*b480*/  IMAD.SHL.U32 R20, R0, 0x40, RZ ;  /* 0x0000004000147824 */ /* 0x000fe200078e00ff */
[----:B------:R-:W-:Y:S02]  /*b490*/  LOP3.LUT R3, R3, 0x7, RZ, 0xc0, !PT ;  /* 0x0000000703037812 */ /* 0x000fe400078ec0ff */
[----:B------:R-:W-:Y:S02]  /*b4a0*/  SHF.R.U32.HI R21, RZ, 0x1, R21 ;  /* 0x00000001ff157819 */ /* 0x000fe40000011615 */
[----:B------:R-:W-:-:S02]  /*b4b0*/  LOP3.LUT R20, R20, 0x40, R3, 0xe2, !PT ;  /* 0x0000004014147812 */ /* 0x000fc400078ee203 */
[----:B------:R-:W-:Y:S02]  /*b4c0*/  IADD3 R3, RZ, -R21, -R3 ;  /* 0x80000015ff037210 */ /* 0x000fe40007ffe803 */
[----:B0-----:R-:W-:-:S03]  /*b4d0*/  ISETP.GE.AND P0, PT, R22, R4, PT ;  /* 0x000000041600720c */ /* 0x001fc60003f06270 */
[----:B------:R-:W-:Y:S02]  /*b4e0*/  IMAD R3, R0, -0x40, R3 ;  /* 0xffffffc000037824 */ /* 0x000fe400078e0203 */
[----:B------:R-:W-:-:S05]  /*b4f0*/  IMAD R0, R18, 0xc0, RZ ;  /* 0x000000c012007824 */ /* 0x000fca00078e02ff */
[C---:B------:R-:W-:Y:S02]  /*b500*/  ISETP.GE.OR P0, PT, R0.reuse, UR4, P0 ;  /* 0x0000000400007c0c */ /* 0x040fe40008706670 */
[----:B------:R-:W-:Y:S02]  /*b510*/  IADD3 R0, -R0, UR4, R3 ;  /* 0x0000000400007c10 */ /* 0x000fe4000fffe103 */
[C---:B------:R-:W-:Y:S01]  /*b520*/  LOP3.LUT R3, R5.reuse, 0x3, RZ, 0xc0, !PT ;  /* 0x0000000305037812 */ /* 0x040fe200078ec0ff */
[----:B------:R-:W-:-:S04]  /*b530*/  IMAD.SHL.U32 R23, R5, 0x2, RZ ;  /* 0x0000000205177824 */ /* 0x000fc800078e00ff */
[----:B------:R-:W-:-:S05]  /*b540*/  IMAD R3, R3, -0x2, R4 ;  /* 0xfffffffe03037824 */ /* 0x000fca00078e0204 */
[C---:B------:R-:W-:Y:S02]  /*b550*/  IADD3 R3, -R22.reuse, R3, RZ ;  /* 0x0000000316037210 */ /* 0x040fe40007ffe1ff */
[----:B------:R-:W-:-:S04]  /*b560*/  LOP3.LUT R22, R22, 0x6, R23, 0xf8, !PT ;  /* 0x0000000616167812 */ /* 0x000fc800078ef817 */
[----:B------:R-:W-:Y:S01]  /*b570*/  SHF.R.S32.HI R23, RZ, 0x1f, R22 ;  /* 0x0000001fff177819 */ /* 0x000fe20000011416 */
[----:B------:R-:W-:-:S04]  /*b580*/  UIADD3 UR37, UR38, UR37, URZ ;  /* 0x0000002526257290 */ /* 0x000fc8000fffe03f */
[----:B------:R-:W-:-:S04]  /*b590*/  USHF.R.U32.HI UR4, URZ, 0x1, UR37 ;  /* 0x000000013f047899 */ /* 0x000fc80008011625 */
[----:B------:R-:W-:Y:S02]  /*b5a0*/  ULOP3.LUT UR4, UR4, 0x1, URZ, 0xc0, !UPT ;  /* 0x0000000104047892 */ /* 0x000fe4000f8ec03f */
[----:B------:R-:W-:Y:S02]  /*b5b0*/  UISETP.GT.U32.AND UP1, UPT, UR37, 0x1, UPT ;  /* 0x000000012500788c */ /* 0x000fe4000bf24070 */
[----:B------:R-:W-:Y:S02]  /*b5c0*/  UISETP.NE.U32.AND UP0, UPT, UR4, 0x1, UPT ;  /* 0x000000010400788c */ /* 0x000fe4000bf05070 */
[----:B------:R-:W-:Y:S02]  /*b5d0*/  UISETP.LT.U32.AND UP1, UPT, UR38, 0x2, UP1 ;  /* 0x000000022600788c */ /* 0x000fe40008f21070 */
[----:B------:R-:W-:Y:S02]  /*b5e0*/  UISETP.GT.U32.AND UP0, UPT, UR38, 0x1, !UP0 ;  /* 0x000000012600788c */ /* 0x000fe4000c704070 */
[----:B------:R-:W-:-:S02]  /*b5f0*/  USEL UR5, URZ, 0x1, !UP1 ;  /* 0x000000013f057887 */ /* 0x000fc4000c800000 */
[----:B------:R-:W-:Y:S01]  /*b600*/  USEL UR4, URZ, 0x1, !UP0 ;  /* 0x000000013f047887 */ /* 0x000fe2000c000000 */
[----:B------:R-:W-:Y:S01]  /*b610*/  LOP3.LUT R20, R20, R21, RZ, 0xfc, !PT ;  /* 0x0000001514147212 */ /* 0x000fe200078efcff */
[----:B------:R-:W-:Y:S01]  /*b620*/  IMAD.MOV.U32 R21, RZ, RZ, RZ ;  /* 0x000000ffff157224 */ /* 0x000fe200078e00ff */
[----:B------:R-:W-:Y:S02]  /*b630*/  ULOP3.LUT UR37, UR37, 0x1, URZ, 0xc0, !UPT ;  /* 0x0000000125257892 */ /* 0x000fe4000f8ec03f */
[----:B------:R-:W-:Y:S01]  /*b640*/  ULOP3.LUT UR36, UR4, UR36, UR5, 0x96, !UPT ;  /* 0x0000002404247292 */ /* 0x000fe2000f8e9605 */
[----:B------:R-:W-:Y:S01]  /*b650*/  IMAD.WIDE R20, R18, 0xc0, R20 ;  /* 0x000000c012147825 */ /* 0x000fe200078e0214 */
[----:B--2---:R-:W-:-:S03]  /*b660*/  SHF.R.S32.HI R4, RZ, 0x1f, R227 ;  /* 0x0000001fff047819 */ /* 0x004fc600000114e3 */
[----:B------:R-:W-:-:S04]  /*b670*/  IMAD.WIDE.U32 R6, R227, UR6, R22 ;  /* 0x00000006e3067c25 */ /* 0x000fc8000f8e0016 */
[----:B------:R-:W-:-:S04]  /*b680*/  IMAD R5, R4, UR6, RZ ;  /* 0x0000000604057c24 */ /* 0x000fc8000f8e02ff */
[----:B------:R-:W-:-:S04]  /*b690*/  IMAD R5, R227, UR7, R5 ;  /* 0x00000007e3057c24 */ /* 0x000fc8000f8e0205 */
[----:B------:R-:W-:Y:S02]  /*b6a0*/  IMAD.IADD R7, R7, 0x1, R5 ;  /* 0x0000000107077824 */ /* 0x000fe400078e0205 */
[----:B------:R-:W-:-:S05]  /*b6b0*/  IMAD.MOV.U32 R5, RZ, RZ, -0x1 ;  /* 0xffffffffff057424 */ /* 0x000fca00078e00ff */
[----:B------:R0:W-:Y:S01]  /*b6c0*/  STL [R1+0x90], R5 ;  /* 0x0000900501007387 */ /* 0x0001e20000100800 */
[----:B------:R-:W-:Y:S05]  /*b6d0*/  @P0 BRA `(.L_x_28) ;  /* 0x000000d800d40947 */ /* 0x000fea0003800000 */
[----:B------:R-:W1:Y:S01]  /*b6e0*/  LDC.64 R18, c[0x0][0x5c8] ;  /* 0x00017200ff127b82 */ /* 0x000e620000000a00 */
[----:B-----5:R-:W-:Y:S01]  /*b6f0*/  FSETP.NEU.AND P2, PT, R16, RZ, PT ;  /* 0x000000ff1000720b */ /* 0x020fe20003f4d000 */
[----:B------:R-:W-:Y:S01]  /*b700*/  BSSY B0, `(.L_x_28) ;  /* 0x0000db2000007945 */ /* 0x000fe20003800000 */
[----:B------:R-:W-:-:S04]  /*b710*/  ISETP.GT.AND P0, PT, R3, RZ, PT ;  /* 0x000000ff0300720c */ /* 0x000fc80003f04270 */
[----:B------:R-:W-:Y:S01]  /*b720*/  ISETP.GT.AND P1, PT, R0, RZ, P0 ;  /* 0x000000ff0000720c */ /* 0x000fe20000724270 */
[-C--:B-1----:R-:W-:Y:S02]  /*b730*/  IMAD R14, R21, R18.reuse, RZ ;  /* 0x00000012150e7224 */ /* 0x082fe400078e02ff */
[----:B------:R-:W-:-:S04]  /*b740*/  IMAD.WIDE.U32 R6, R20, R18, R6 ;  /* 0x0000001214067225 */ /* 0x000fc800078e0006 */
[----:B------:R-:W-:-:S05]  /*b750*/  IMAD R14, R20, R19, R14 ;  /* 0x00000013140e7224 */ /* 0x000fca00078e020e */
[----:B------:R-:W-:Y:S01]  /*b760*/  IADD3 R14, R7, R14, RZ ;  /* 0x0000000e070e7210 */ /* 0x000fe20007ffe0ff */
[----:B------:R-:W-:Y:S06]  /*b770*/  @!P2 BRA `(.L_x_29) ;  /* 0x000000980064a947 */ /* 0x000fec0003800000 */
[----:B------:R-:W1:Y:S01]  /*b780*/  LDC.64 R218, c[0x0][0x5b8] ;  /* 0x00016e00ffda7b82 */ /* 0x000e620000000a00 */
[----:B------:R-:W2:Y:S01]  /*b790*/  LDL.LU R15, [R1+0x40] ;  /* 0x00004000010f7983 */ /* 0x000ea20000300800 */
[----:B------:R-:W-:-:S06]  /*b7a0*/  ULDC.64 UR4, c[0x0][0x5c0] ;  /* 0x0001700000047ab9 */ /* 0x000fcc0000000a00 */
[----:B------:R-:W3:Y:S08]  /*b7b0*/  LDC.64 R10, c[0x0][0x5b0] ;  /* 0x00016c00ff0a7b82 */ /* 0x000ef00000000a00 */
[----:B------:R-:W4:Y:S01]  /*b7c0*/  LDC.64 R8, c[0x0][0x5a8] ;  /* 0x00016a00ff087b82 */ /* 0x000f220000000a00 */
[-C--:B-1----:R-:W-:Y:S02]  /*b7d0*/  IMAD R226, R4, R218.reuse, RZ ;  /* 0x000000da04e27224 */ /* 0x082fe400078e02ff */
[----:B------:R-:W-:-:S04]  /*b7e0*/  IMAD.WIDE.U32 R220, R227, R218, R22 ;  /* 0x000000dae3dc7225 */ /* 0x000fc800078e0016 */
[----:B------:R-:W-:Y:S02]  /*b7f0*/  IMAD R226, R227, R219, R226 ;  /* 0x000000dbe3e27224 */ /* 0x000fe400078e02e2 */
[-C--:B---3--:R-:W-:Y:S02]  /*b800*/  IMAD R224, R21, R10.reuse, RZ ;  /* 0x0000000a15e07224 */ /* 0x088fe400078e02ff */
[----:B------:R-:W-:Y:S02]  /*b810*/  IMAD.IADD R217, R221, 0x1, R226 ;  /* 0x00000001ddd97824 */ /* 0x000fe400078e02e2 */
[----:B------:R-:W-:Y:S02]  /*b820*/  IMAD.MOV.U32 R216, RZ, RZ, R220 ;  /* 0x000000ffffd87224 */ /* 0x000fe400078e00dc */
[C---:B------:R-:W-:Y:S02]  /*b830*/  IMAD R224, R20.reuse, R11, R224 ;  /* 0x0000000b14e07224 */ /* 0x040fe400078e02e0 */
[----:B0-----:R-:W-:-:S04]  /*b840*/  IMAD.WIDE.U32 R4, R20, R10, R216 ;  /* 0x0000000a14047225 */ /* 0x001fc800078e00d8 */
[----:B------:R-:W-:Y:S01]  /*b850*/  IMAD.IADD R5, R5, 0x1, R224 ;  /* 0x0000000105057824 */ /* 0x000fe200078e02e0 */
[----:B----4-:R-:W-:-:S04]  /*b860*/  LEA R12, P2, R4, R8, 0x1 ;  /* 0x00000008040c7211 */ /* 0x010fc800078408ff */
[----:B------:R-:W-:-:S05]  /*b870*/  LEA.HI.X R13, R4, R9, R5, 0x1, P2 ;  /* 0x00000009040d7211 */ /* 0x000fca00010f0c05 */
[----:B------:R-:W3:Y:S01]  /*b880*/  @P1 LDG.E.LTC128B.U16 R219, desc[UR48][R12.64] ;  /* 0x000000300cdb1981 */ /* 0x000ee2000c1e1520 */
[----:B------:R-:W-:Y:S01]  /*b890*/  ISETP.GT.AND P4, PT, R3, 0x1, PT ;  /* 0x000000010300780c */ /* 0x000fe20003f84270 */
[----:B------:R-:W-:Y:S01]  /*b8a0*/  BSSY B1, `(.L_x_30) ;  /* 0x0000013000017945 */ /* 0x000fe20003800000 */
[----:B------:R-:W-:-:S11]  /*b8b0*/  LOP3.LUT R17, R17, 0xfffffffd, RZ, 0xc0, !PT ;  /* 0xfffffffd11117812 */ /* 0x000fd600078ec0ff */
[----:B------:R-:W-:Y:S01]  /*b8c0*/  @P4 LOP3.LUT R17, R17, 0x2, RZ, 0xfc, !PT ;  /* 0x0000000211114812 */ /* 0x000fe200078efcff */
[----:B---3--:R-:W-:-:S05]  /*b8d0*/  HADD2.F32 R4, -RZ, R219.H0_H0 ;  /* 0x200000dbff047230 */ /* 0x008fca0000004100 */
[----:B------:R-:W-:-:S04]  /*b8e0*/  FMUL R4, R4, R16 ;  /* 0x0000001004047220 */ /* 0x000fc80000400000 */
[----:B--2---:R-:W-:Y:S01]  /*b8f0*/  FFMA R7, R15, R2, R4 ;  /* 0x000000020f077223 */ /* 0x004fe20000000004 */
[----:B------:R-:W-:-:S04]  /*b900*/  LEA R4, P2, R6, UR4, 0x1 ;  /* 0x0000000406047c11 */ /* 0x000fc8000f8408ff */
[----:B------:R-:W-:Y:S02]  /*b910*/  LEA.HI.X R5, R6, UR5, R14, 0x1, P2 ;  /* 0x0000000506057c11 */ /* 0x000fe400090f0c0e */
[----:B------:R-:W-:-:S05]  /*b920*/  F2FP.F16.F32.PACK_AB R6, RZ, R7 ;  /* 0x00000007ff06723e */ /* 0x000fca00000000ff */
[----:B------:R0:W-:Y:S02]  /*b930*/  @P1 STG.E.U16 desc[UR48][R4.64], R6 ;  /* 0x0000000604001986 */ /* 0x0001e4000c101530 */
[----:B0-----:R-:W-:-:S05]  /*b940*/  IMAD.WIDE.U32 R6, R20, R10, R22 ;  /* 0x0000000a14067225 */ /* 0x001fca00078e0016 */
[----:B------:R-:W-:-:S03]  /*b950*/  IADD3 R7, R224, R7, RZ ;  /* 0x00000007e0077210 */ /* 0x000fc60007ffe0ff */
[----:B------:R-:W-:-:S04]  /*b960*/  IMAD.WIDE.U32 R6, R227, R218, R6 ;  /* 0x000000dae3067225 */ /* 0x000fc800078e0006 */
[----:B------:R-:W-:Y:S01]  /*b970*/  IMAD.IADD R7, R226, 0x1, R7 ;  /* 0x00000001e2077824 */ /* 0x000fe200078e0207 */
[----:B------:R-:W-:-:S04]  /*b980*/  LEA R14, P1, R6, R8, 0x1 ;  /* 0x00000008060e7211 */ /* 0x000fc800078208ff */
[----:B------:R-:W-:Y:S02]  /*b990*/  LEA.HI.X R15, R6, R9, R7, 0x1, P1 ;  /* 0x00000009060f7211 */ /* 0x000fe400008f0c07 */
[----:B------:R-:W-:-:S13]  /*b9a0*/  ISETP.GT.AND P1, PT, R0, RZ, P4 ;  /* 0x000000ff0000720c */ /* 0x000fda0002724270 */
[----:B------:R-:W-:Y:S05]  /*b9b0*/  @!P1 BRA `(.L_x_31) ;  /* 0x0000000000049947 */ /* 0x000fea0003800000 */
[----:B------:R0:W5:Y:S02]  /*b9c0*/  LDG.E.LTC128B.U16 R219, desc[UR48][R14.64+0x2] ;  /* 0x000002300edb7981 */ /* 0x000164000c1e1520 */
.L_x_31:
[----:B------:R-:W-:Y:S05]  /*b9d0*/  BSYNC B1 ;  /* 0x0000000000017941 */ /* 0x000fea0003800000 */
.L_x_30:
[----:B------:R-:W2:Y:S01]  /*b9e0*/  LDL.LU R7, [R1+0x44] ;  /* 0x0000440001077983 */ /* 0x000ea20000300800 */
[----:B-----5:R-:W-:Y:S01]  /*b9f0*/  HADD2.F32 R6, -RZ, R219.H0_H0 ;  /* 0x200000dbff067230 */ /* 0x020fe20000004100 */
[C---:B------:R-:W-:Y:S01]  /*ba00*/  SHF.L.U64.HI R223, R10.reuse, 0x3, R11 ;  /* 0x000000030adf7819 */ /* 0x040fe2000001020b */
[----:B------:R-:W-:Y:S01]  /*ba10*/  IMAD.SHL.U32 R222, R10, 0x8, RZ ;  /* 0x000000080ade7824 */ /* 0x000fe200078e00ff */
[----:B------:R-:W3:Y:S02]  /*ba20*/  LDL.LU R225, [R1+0x48] ;  /* 0x0000480001e17983 */ /* 0x000ee40000300800 */
[----:B------:R-:W-:-:S04]  /*ba30*/  FMUL R6, R6, R16 ;  /* 0x0000001006067220 */ /* 0x000fc80000400000 */
[----:B--2---:R-:W-:-:S05]  /*ba40*/  FFMA R6, R7, R2, R6 ;  /* 0x0000000207067223 */ /* 0x004fca0000000006 */
[----:B------:R-:W-:-:S05]  /*ba50*/  F2FP.F16.F32.PACK_AB R6, RZ, R6 ;  /* 0x00000006ff06723e */ /* 0x000fca00000000ff */
[----:B------:R1:W-:Y:S01]  /*ba60*/  @P1 STG.E.U16 desc[UR48][R4.64+0x2], R6 ;  /* 0x0000020604001986 */ /* 0x0003e2000c101530 */
[----:B------:R-:W-:Y:S01]  /*ba70*/  ISETP.GT.AND P1, PT, R0, 0x8, P0 ;  /* 0x000000080000780c */ /* 0x000fe20000724270 */
[----:B-1----:R-:W-:-:S04]  /*ba80*/  IMAD.WIDE.U32 R6, R20, R10, R222 ;  /* 0x0000000a14067225 */ /* 0x002fc800078e00de */
[----:B------:R-:W-:Y:S01]  /*ba90*/  IMAD.IADD R224, R224, 0x1, R7 ;  /* 0x00000001e0e07824 */ /* 0x000fe200078e0207 */
[----:B------:R-:W-:-:S04]  /*baa0*/  IADD3 R7, P2, R220, R6, RZ ;  /* 0x00000006dc077210 */ /* 0x000fc80007f5e0ff */
[----:B------:R-:W-:Y:S02]  /*bab0*/  IADD3.X R13, R224, R217, RZ, P2, !PT ;  /* 0x000000d9e00d7210 */ /* 0x000fe400017fe4ff */
[----:B------:R-:W-:-:S04]  /*bac0*/  LEA R12, P2, R7, R8, 0x1 ;  /* 0x00000008070c7211 */ /* 0x000fc800078408ff */
[----:B------:R-:W-:-:S05]  /*bad0*/  LEA.HI.X R13, R7, R9, R13, 0x1, P2 ;  /* 0x00000009070d7211 */ /* 0x000fca00010f0c0d */
[----:B------:R-:W2:Y:S01]  /*bae0*/  @P1 LDG.E.LTC128B.U16 R219, desc[UR48][R12.64] ;  /* 0x000000300cdb1981 */ /* 0x000ea2000c1e1520 */
[----:B------:R-:W-:Y:S01]  /*baf0*/  IADD3 R6, P2, R22, R6, RZ ;  /* 0x0000000616067210 */ /* 0x000fe20007f5e0ff */
[----:B------:R-:W-:Y:S04]  /*bb00*/  BSSY B1, `(.L_x_32) ;  /* 0x0000015000017945 */ /* 0x000fe80003800000 */
[----:B------:R-:W-:Y:S02]  /*bb10*/  IMAD.X R7, R23, 0x1, R224, P2 ;  /* 0x0000000117077824 */ /* 0x000fe400010e06e0 */
[----:B------:R-:W-:-:S04]  /*bb20*/  IMAD.WIDE.U32 R6, R227, R218, R6 ;  /* 0x000000dae3067225 */ /* 0x000fc800078e0006 */
[----:B------:R-:W-:Y:S02]  /*bb30*/  IMAD.IADD R7, R226, 0x1, R7 ;  /* 0x00000001e2077824 */ /* 0x000fe400078e0207 */
[----:B------:R-:W-:-:S05]  /*bb40*/  IMAD.SHL.U32 R227, R18, 0x10, RZ ;  /* 0x0000001012e37824 */ /* 0x000fca00078e00ff */
[----:B------:R1:W-:Y:S01]  /*bb50*/  STL [R1+0x44], R227 ;  /* 0x000044e301007387 */ /* 0x0003e20000100800 */
[----:B--2---:R-:W-:-:S05]  /*bb60*/  HADD2.F32 R12, -RZ, R219.H0_H0 ;  /* 0x200000dbff0c7230 */ /* 0x004fca0000004100 */
[----:B------:R-:W-:-:S04]  /*bb70*/  FMUL R12, R12, R16 ;  /* 0x000000100c0c7220 */ /* 0x000fc80000400000 */
[----:B---3--:R-:W-:Y:S01]  /*bb80*/  FFMA R224, R225, R2, R12 ;  /* 0x00000002e1e07223 */ /* 0x008fe2000000000c */
[----:B------:R-:W-:Y:S02]  /*bb90*/  LEA R12, P2, R6, R8, 0x1 ;  /* 0x00000008060c7211 */ /* 0x000fe400078408ff */
[----:B------:R-:W-:Y:S02]  /*bba0*/  SHF.L.U64.HI R225, R18, 0x4, R19 ;  /* 0x0000000412e17819 */ /* 0x000fe40000010213 */
[----:B------:R-:W-:Y:S02]  /*bbb0*/  LEA.HI.X R13, R6, R9, R7, 0x1, P2 ;  /* 0x00000009060d7211 */ /* 0x000fe400010f0c07 */
[----:B------:R-:W-:Y:S01]  /*bbc0*/  F2FP.F16.F32.PACK_AB R7, RZ, R224 ;  /* 0x000000e0ff07723e */ /* 0x000fe200000000ff */
[----:B------:R1:W-:Y:S01]  /*bbd0*/  STL [R1+0x40], R225 ;  /* 0x000040e101007387 */ /* 0x0003e20000100800 */
[----:B------:R-:W-:Y:S02]  /*bbe0*/  IADD3 R6, P3, R227, R4, RZ ;  /* 0x00000004e3067210 */ /* 0x000fe40007f7e0ff */
[----:B------:R-:W-:-:S02]  /*bbf0*/  PRMT R224, R7, 0x7610, R224 ;  /* 0x0000761007e07816 */ /* 0x000fc400000000e0 */
[----:B------:R-:W-:Y:S02]  /*bc00*/  IADD3.X R7, R225, R5, RZ, P3, !PT ;  /* 0x00000005e1077210 */ /* 0x000fe40001ffe4ff */
[----:B------:R-:W-:-:S03]  /*bc10*/  ISETP.GT.AND P2, PT, R0, 0x8, P4 ;  /* 0x000000080000780c */ /* 0x000fc60002744270 */
[----:B------:R1:W-:Y:S10]  /*bc20*/  @P1 STG.E.U16 desc[UR48][R6.64], R224 ;  /* 0x000000e006001986 */ /* 0x0003f4000c101530 */
[----:B------:R-:W-:Y:S05]  /*bc30*/  @!P2 BRA `(.L_x_33) ;  /* 0x000000000004a947 */ /* 0x000fea0003800000 */
[----:B------:R2:W5:Y:S02]  /*bc40*/  LDG.E.LTC128B.U16 R219, desc[UR48][R12.64+0x2] ;  /* 0x000002300cdb7981 */ /* 0x000564000c1e1520 */
.L_x_33:
[----:B------:R-:W-:Y:S05]  /*bc50*/  BSYNC B1 ;  /* 0x0000000000017941 */ /* 0x000fea0003800000 */
.L_x_32:
[----:B-1----:R-:W3:Y:S01]  /*bc60*/  LDL.LU R225, [R1+0x4c] ;  /* 0x00004c0001e17983 */ /* 0x002ee20000300800 */
[----:B-----5:R-:W-:Y:S01]  /*bc70*/  HADD2.F32 R224, -RZ, R219.H0_H0 ;  /* 0x200000dbffe07230 */ /* 0x020fe20000004100 */
[----:B------:R-:W-:Y:S01]  /*bc80*/  ISETP.GT.AND P3, PT, R3, 0x8, PT ;  /* 0x000000080300780c */ /* 0x000fe20003f64270 */
[----:B------:R-:W-:Y:S01]  /*bc90*/  BSSY B1, `(.L_x_34) ;  /* 0x000000a000017945 */ /* 0x000fe20003800000 */
[----:B------:R-:W-:Y:S02]  /*bca0*/  LOP3.LUT R17, R17, 0xfffffffb, RZ, 0xc0, !PT ;  /* 0xfffffffb11117812 */ /* 0x000fe400078ec0ff */
[----:B------:R-:W-:Y:S01]  /*bcb0*/  FMUL R224, R224, R16 ;  /* 0x00000010e0e07220 */ /* 0x000fe20000400000 */
[----:B------:R-:W-:-:S08]  /*bcc0*/  ISETP.GT.AND P1, PT, R0, RZ, P3 ;  /* 0x000000ff0000720c */ /* 0x000fd00001f24270 */
[----:B------:R-:W-:Y:S01]  /*bcd0*/  @P3 LOP3.LUT R17, R17, 0x4, RZ, 0xfc, !PT ;  /* 0x0000000411113812 */ /* 0x000fe200078efcff */
[----:B---3--:R-:W-:-:S05]  /*bce0*/  FFMA R224, R225, R2, R224 ;  /* 0x00000002e1e07223 */ /* 0x008fca00000000e0 */
[----:B------:R-:W-:-:S05]  /*bcf0*/  F2FP.F16.F32.PACK_AB R224, RZ, R224 ;  /* 0x000000e0ffe0723e */ /* 0x000fca00000000ff */
[----:B------:R1:W-:Y:S01]  /*bd00*/  @P2 STG.E.U16 desc[UR48][R6.64+0x2], R224 ;  /* 0x000002e006002986 */ /* 0x0003e2000c101530 */
[----:B------:R-:W-:Y:S05]  /*bd10*/  @!P1 BRA `(.L_x_35) ;  /* 0x0000000000049947 */ /* 0x000fea0003800000 */
[----:B------:R3:W5:Y:S02]  /*bd20*/  LDG.E.LTC128B.U16 R219, desc[UR48][R14.64+0x10] ;  /* 0x000010300edb7981 */ /* 0x000764000c1e1520 */
.L_x_35:
[----:B------:R-:W-:Y:S05]  /*bd30*/  BSYNC B1 ;  /* 0x0000000000017941 */ /* 0x000fea0003800000 */
.L_x_34:
[----:B------:R-:W4:Y:S01]  /*bd40*/  LDL.LU R225, [R1+0x50] ;  /* 0x0000500001e17983 */ /* 0x000f220000300800 */
[----:B-1---5:R-:W-:Y:S01]  /*bd50*/  HADD2.F32 R224, -RZ, R219.H0_H0 ;  /* 0x200000dbffe07230 */ /* 0x022fe20000004100 */
[----:B------:R-:W-:Y:S01]  /*bd60*/  ISETP.GT.AND P6, PT, R3, 0x9, PT ;  /* 0x000000090300780c */ /* 0x000fe20003fc4270 */
[----:B------:R-:W-:Y:S01]  /*bd70*/  BSSY B1, `(.L_x_36) ;  /* 0x000000a000017945 */ /* 0x000fe20003800000 */
[----:B------:R-:W-:Y:S02]  /*bd80*/  LOP3.LUT R17, R17, 0xfffffffe, RZ, 0xc0, !PT ;  /* 0xfffffffe11117812 */ /* 0x000fe400078ec0ff */
[----:B------:R-:W-:Y:S01]  /*bd90*/  FMUL R224, R224, R16 ;  /* 0x00000010e0e07220 */ /* 0x000fe20000400000 */
[----:B------:R-:W-:-:S08]  /*bda0*/  ISETP.GT.AND P2, PT, R0, RZ, P6 ;  /* 0x000000ff0000720c */ /* 0x000fd00003744270 */
[----:B------:R-:W-:Y:S01]  /*bdb0*/  @P6 LOP3.LUT R17, R17, 0x1, RZ, 0xfc, !PT ;  /* 0x0000000111116812 */ /* 0x000fe200078efcff */
[----:B----4-:R-:W-:-:S05]  /*bdc0*/  FFMA R224, R225, R2, R224 ;  /* 0x00000002e1e07223 */ /* 0x010fca00000000e0 */
[----:B------:R-:W-:-:S05]  /*bdd0*/  F2FP.F16.F32.PACK_AB R224, RZ, R224 ;  /* 0x000000e0ffe0723e */ /* 0x000fca00000000ff */
[----:B------:R1:W-:Y:S01]  /*bde0*/  @P1 STG.E.U16 desc[UR48][R4.64+0x10], R224 ;  /* 0x000010e004001986 */ /* 0x0003e2000c101530 */
[----:B------:R-:W-:Y:S05]  /*bdf0*/  @!P2 BRA `(.L_x_37) ;  /* 0x000000000004a947 */ /* 0x000fea0003800000 */
[----:B------:R4:W5:Y:S02]  /*be00*/  LDG.E.LTC128B.U16 R219, desc[UR48][R14.64+0x12] ;  /* 0x000012300edb7981 */ /* 0x000964000c1e1520 */
.L_x_37:
[----:B------:R-:W-:Y:S05]  /*be10*/  BSYNC B1 ;  /* 0x0000000000017941 */ /* 0x000fea0003800000 */
.L_x_36:
[----:B------:R-:W2:Y:S01]  /*be20*/  LDL.LU R225, [R1+0x54] ;  /* 0x0000540001e17983 */ /* 0x000ea20000300800 */
[----:B-1---5:R-:W-:Y:S01]  /*be30*/  HADD2.F32 R224, -RZ, R219.H0_H0 ;  /* 0x200000dbffe07230 */ /* 0x022fe20000004100 */
[----:B------:R-:W-:Y:S01]  /*be40*/  ISETP.GT.AND P1, PT, R0, 0x8, P3 ;  /* 0x000000080000780c */ /* 0x000fe20001f24270 */
[----:B------:R-:W-:Y:S03]  /*be50*/  BSSY B1, `(.L_x_38) ;  /* 0x0000007000017945 */ /* 0x000fe60003800000 */
[----:B------:R-:W-:-:S04]  /*be60*/  FMUL R224, R224, R16 ;  /* 0x00000010e0e07220 */ /* 0x000fc80000400000 */
[----:B--2---:R-:W-:-:S05]  /*be70*/  FFMA R224, R225, R2, R224 ;  /* 0x00000002e1e07223 */ /* 0x004fca00000000e0 */
[----:B------:R-:W-:-:S05]  /*be80*/  F2FP.F16.F32.PACK_AB R224, RZ, R224 ;  /* 0x000000e0ffe0723e */ /* 0x000fca00000000ff */
[----:B------:R1:W-:Y:S01]  /*be90*/  @P2 STG.E.U16 desc[UR48][R4.64+0x12], R224 ;  /* 0x000012e004002986 */ /* 0x0003e2000c101530 */
[----:B------:R-:W-:Y:S05]  /*bea0*/  @!P1 BRA `(.L_x_39) ;  /* 0x0000000000049947 */ /* 0x000fea0003800000 */
[----:B------:R2:W5:Y:S02]  /*beb0*/  LDG.E.LTC128B.U16 R219, desc[UR48][R12.64+0x10] ;  /* 0x000010300cdb7981 */ /* 0x000564000c1e1520 */
.L_x_39:
[----:B------:R-:W-:Y:S05]  /*bec0*/  BSYNC B1 ;  /* 0x0000000000017941 */ /* 0x000fea0003800000 */
.L_x_38:
[----:B------:R-:W3:Y:S01]  /*bed0*/  LDL.LU R225, [R1+0x58] ;  /* 0x0000580001e17983 */ /* 0x000ee20000300800 */
[----:B-1---5:R-:W-:Y:S01]  /*bee0*/  HADD2.F32 R224, -RZ, R219.H0_H0 ;  /* 0x200000dbffe07230 */ /* 0x022fe20000004100 */
[----:B------:R-:W-:Y:S01]  /*bef0*/  ISETP.GT.AND P2, PT, R0, 0x8, P6 ;  /* 0x000000080000780c */ /* 0x000fe20003744270 */
[----:B------:R-:W-:Y:S03]  /*bf00*/  BSSY B1, `(.L_x_40) ;  /* 0x0000007000017945 */ /* 0x000fe60003800000 */
[----:B------:R-:W-:-:S04]  /*bf10*/  FMUL R224, R224, R16 ;  /* 0x00000010e0e07220 */ /* 0x000fc80000400000 */
[----:B---3--:R-:W-:-:S05]  /*bf20*/  FFMA R224, R225, R2, R224 ;  /* 0x00000002e1e07223 */ /* 0x008fca00000000e0 */
[----:B------:R-:W-:-:S05]  /*bf30*/  F2FP.F16.F32.PACK_AB R224, RZ, R224 ;  /* 0x000000e0ffe0723e */ /* 0x000fca00000000ff */
[----:B------:R1:W-:Y:S01]  /*bf40*/  @P1 STG.E.U16 desc[UR48][R6.64+0x10], R224 ;  /* 0x000010e006001986 */ /* 0x0003e2000c101530 */
[----:B------:R-:W-:Y:S05]  /*bf50*/  @!P2 BRA `(.L_x_41) ;  /* 0x000000000004a947 */ /* 0x000fea0003800000 */
[----:B------:R3:W5:Y:S02]  /*bf60*/  LDG.E.LTC128B.U16 R219, desc[UR48][R12.64+0x12] ;  /* 0x000012300cdb7981 */ /* 0x000764000c1e1520 */
.L_x_41:
[----:B------:R-:W-:Y:S05]  /*bf70*/  BSYNC B1 ;  /* 0x0000000000017941 */ /* 0x000fea0003800000 */
.L_x_40:
[----:B------:R-:W2:Y:S01]  /*bf80*/  LDL.LU R225, [R1+0x5c] ;  /* 0x00005c0001e17983 */ /* 0x000ea20000300800 */
[----:B-1---5:R-:W-:Y:S01]  /*bf90*/  HADD2.F32 R224, -RZ, R219.H0_H0 ;  /* 0x200000dbffe07230 */ /* 0x022fe20000004100 */
[----:B------:R-:W-:Y:S01]  /*bfa0*/  ISETP.GT.AND P4, PT, R3, 0x10, PT ;  /* 0x000000100300780c */ /* 0x000fe20003f84270 */
[----:B------:R-:W-:Y:S01]  /*bfb0*/  BSSY B1, `(.L_x_42) ;  /* 0x0000009000017945 */ /* 0x000fe20003800000 */
[----:B------:R-:W-:Y:S02]  /*bfc0*/  PRMT R227, R219, 0x7610, R227 ;  /* 0x00007610dbe37816 */ /* 0x000fe400000000e3 */
[----:B------:R-:W-:Y:S01]  /*bfd0*/  FMUL R224, R224, R16 ;  /* 0x00000010e0e07220 */ /* 0x000fe20000400000 */
[----:B------:R-:W-:-:S03]  /*bfe0*/  ISETP.GT.AND P1, PT, R0, RZ, P4 ;  /* 0x000000ff0000720c */ /* 0x000fc60002724270 */
[----:B--2---:R-:W-:-:S05]  /*bff0*/  FFMA R224, R225, R2, R224 ;  /* 0x00000002e1e07223 */ /* 0x004fca00000000e0 */
[----:B------:R-:W-:-:S05]  /*c000*/  F2FP.F16.F32.PACK_AB R224, RZ, R224 ;  /* 0x000000e0ffe0723e */ /* 0x000fca00000000ff */
[----:B------:R1:W-:Y:S01]  /*c010*/  @P2 STG.E.U16 desc[UR48][R6.64+0x12], R224 ;  /* 0x000012e006002986 */ /* 0x0003e2000c101530 */
[----:B------:R-:W-:Y:S05]  /*c020*/  @!P1 BRA `(.L_x_43) ;  /* 0x0000000000049947 */ /* 0x000fea0003800000 */
[----:B------:R2:W5:Y:S02]  /*c030*/  LDG.E.LTC128B.U16 R227, desc[UR48][R14.64+0x20] ;  /* 0x000020300ee37981 */ /* 0x000564000c1e1520 */
.L_x_43:
[----:B------:R-:W-:Y:S05]  /*c040*/  BSYNC B1 ;  /* 0x0000000000017941 */ /* 0x000fea0003800000 */
.L_x_42:
[----:B-1----:R-:W3:Y:S01]  /*c050*/  LDL.LU R224, [R1+0x60] ;  /* 0x0000600001e07983 */ /* 0x002ee20000300800 */
[----:B-----5:R-:W-:-:S05]  /*c060*/  HADD2.F32 R219, -RZ, R227.H0_H0 ;  /* 0x200000e3ffdb7230 */ /* 0x020fca0000004100 */
[----:B------:R-:W-:-:S04]  /*c070*/  FMUL R219, R219, R16 ;  /* 0x00000010dbdb7220 */ /* 0x000fc80000400000 */
[----:B---3--:R-:W-:-:S05]  /*c080*/  FFMA R219, R224, R2, R219 ;  /* 0x00000002e0db7223 */ /* 0x008fca00000000db */
[----:B------:R-:W-:-:S05]  /*c090*/  F2FP.F16.F32.PACK_AB R219, RZ, R219 ;  /* 0x000000dbffdb723e */ /* 0x000fca00000000ff */
[----:B------:R1:W-:Y:S02]  /*c0a0*/  @P1 STG.E.U16 desc[UR48][R4.64+0x20], R219 ;  /* 0x000020db04001986 */ /* 0x0003e4000c101530 */
[----:B-1----:R-:W-:-:S05]  /*c0b0*/  IADD3 R219, P1, R20, 0x80, RZ ;  /* 0x0000008014db7810 */ /* 0x002fca0007f3e0ff */
[----:B------:R-:W-:Y:S02]  /*c0c0*/  IMAD.X R20, RZ, RZ, R21, P1 ;  /* 0x000000ffff147224 */ /* 0x000fe400008e0615 */
[----:B------:R-:W-:-:S04]  /*c0d0*/  IMAD.WIDE.U32 R228, R219, R10, R222 ;  /* 0x0000000adbe47225 */ /* 0x000fc800078e00de */
[-C--:B------:R-:W-:Y:S02]  /*c0e0*/  IMAD R20, R20, R10.reuse, RZ ;  /* 0x0000000a14147224 */ /* 0x080fe400078e02ff */
[----:B------:R-:W-:-:S04]  /*c0f0*/  IMAD.WIDE.U32 R222, R219, R10, R216 ;  /* 0x0000000adbde7225 */ /* 0x000fc800078e00d8 */
[C---:B------:R-:W-:Y:S02]  /*c100*/  IMAD R221, R219.reuse, R11, R20 ;  /* 0x0000000bdbdd7224 */ /* 0x040fe400078e0214 */
[----:B------:R-:W-:Y:S02]  /*c110*/  IMAD.WIDE.U32 R20, R219, R10, R22 ;  /* 0x0000000adb147225 */ /* 0x000fe400078e0016 */
[----:B------:R-:W3:Y:S01]  /*c120*/  LDL.LU R219, [R1+0x84] ;  /* 0x0000840001db7983 */ /* 0x000ee20000300800 */
[----:B------:R-:W-:Y:S01]  /*c130*/  LEA R224, P1, R222, R8, 0x1 ;  /* 0x00000008dee07211 */ /* 0x000fe200078208ff */
[----:B------:R-:W-:Y:S01]  /*c140*/  IMAD.IADD R11, R221, 0x1, R21 ;  /* 0x00000001dd0b7824 */ /* 0x000fe200078e0215 */
[----:B------:R-:W-:Y:S01]  /*c150*/  ISETP.GT.AND P3, PT, R3, 0x11, PT ;  /* 0x000000110300780c */ /* 0x000fe20003f64270 */
[----:B------:R-:W-:Y:S01]  /*c160*/  IMAD.MOV.U32 R10, RZ, RZ, R20 ;  /* 0x000000ffff0a7224 */ /* 0x000fe200078e0014 */
[----:B------:R-:W-:Y:S01]  /*c170*/  BSSY B1, `(.L_x_44) ;  /* 0x0000016000017945 */ /* 0x000fe20003800000 */
[----:B------:R-:W-:-:S02]  /*c180*/  IMAD.IADD R216, R221, 0x1, R229 ;  /* 0x00000001ddd87824 */ /* 0x000fc400078e02e5 */
[----:B---3--:R-:W-:Y:S01]  /*c190*/  IMAD.WIDE.U32 R20, R219, R218, R10 ;  /* 0x000000dadb147225 */ /* 0x008fe200078e000a */
[----:B------:R-:W-:-:S03]  /*c1a0*/  IADD3 R10, R223, R221, RZ ;  /* 0x000000dddf0a7210 */ /* 0x000fc60007ffe0ff */
[----:B------:R-:W-:Y:S01]  /*c1b0*/  IMAD.IADD R11, R226, 0x1, R21 ;  /* 0x00000001e20b7824 */ /* 0x000fe200078e0215 */
[----:B------:R-:W-:Y:S02]  /*c1c0*/  LEA.HI.X R225, R222, R9, R10, 0x1, P1 ;  /* 0x00000009dee17211 */ /* 0x000fe400008f0c0a */
[----:B------:R-:W-:-:S04]  /*c1d0*/  LEA R10, P1, R20, R8, 0x1 ;  /* 0x00000008140a7211 */ /* 0x000fc800078208ff */
[----:B------:R-:W-:Y:S02]  /*c1e0*/  LEA.HI.X R11, R20, R9, R11, 0x1, P1 ;  /* 0x00000009140b7211 */ /* 0x000fe400008f0c0b */
[----:B------:R-:W-:-:S05]  /*c1f0*/  IADD3 R20, P1, R22, R228, RZ ;  /* 0x000000e416147210 */ /* 0x000fca0007f3e0ff */
[----:B------:R-:W-:Y:S01]  /*c200*/  IMAD.X R21, R23, 0x1, R216, P1 ;  /* 0x0000000117157824 */ /* 0x000fe200008e06d8 */
[----:B------:R-:W-:Y:S01]  /*c210*/  IADD3 R220, P1, R220, R228, RZ ;  /* 0x000000e4dcdc7210 */ /* 0x000fe20007f3e0ff */
[----:B------:R-:W-:-:S03]  /*c220*/  IMAD.WIDE.U32 R218, R219, R218, R20 ;  /* 0x000000dadbda7225 */ /* 0x000fc600078e0014 */
[----:B------:R-:W-:Y:S02]  /*c230*/  IADD3.X R217, R216, R217, RZ, P1, !PT ;  /* 0x000000d9d8d97210 */ /* 0x000fe40000ffe4ff */
[-C--:B------:R-:W-:Y:S01]  /*c240*/  LEA R216, P1, R220, R8.reuse, 0x1 ;  /* 0x00000008dcd87211 */ /* 0x080fe200078208ff */
[----:B------:R-:W-:Y:S01]  /*c250*/  IMAD.IADD R226, R226, 0x1, R219 ;  /* 0x00000001e2e27824 */ /* 0x000fe200078e02db */
[----:B------:R-:W-:Y:S02]  /*c260*/  PRMT R20, R227, 0x7610, R20 ;  /* 0x00007610e3147816 */ /* 0x000fe40000000014 */
[----:B------:R-:W-:Y:S02]  /*c270*/  LEA.HI.X R217, R220, R9, R217, 0x1, P1 ;  /* 0x00000009dcd97211 */ /* 0x000fe400008f0cd9 */
[----:B------:R-:W-:-:S04]  /*c280*/  LEA R8, P1, R218, R8, 0x1 ;  /* 0x00000008da087211 */ /* 0x000fc800078208ff */
[----:B------:R-:W-:Y:S02]  /*c290*/  LEA.HI.X R9, R218, R9, R226, 0x1, P1 ;  /* 0x00000009da097211 */ /* 0x000fe400008f0ce2 */
[----:B------:R-:W-:-:S13]  /*c2a0*/  ISETP.GT.AND P1, PT, R0, RZ, P3 ;  /* 0x000000ff0000720c */ /* 0x000fda0001f24270 */
[----:B------:R-:W-:Y:S05]  /*c2b0*/  @!P1 BRA `(.L_x_45) ;  /* 0x0000000000049947 */ /* 0x000fea0003800000 */
[----:B------:R1:W5:Y:S02]  /*c2c0*/  LDG.E.LTC128B.U16 R20, desc[UR48][R14.64+0x22] ;  /* 0x000022300e147981 */ /* 0x000364000c1e1520 */
.L_x_45:
[----:B------:R-:W-:Y:S05]  /*c2d0*/  BSYNC B1 ;  /* 0x0000000000017941 */ /* 0x000fea0003800000 */
.L_x_44:
[----:B------:R-:W3:Y:S01]  /*c2e0*/  LDL.LU R22, [R1+0x64] ;  /* 0x0000640001167983 */ /* 0x000ee20000300800 */
[----:B-----5:R-:W-:Y:S01]  /*c2f0*/  HADD2.F32 R21, -RZ, R20.H0_H0 ;  /* 0x20000014ff157230 */ /* 0x020fe20000004100 */
[----:B------:R-:W-:Y:S04]  /*c300*/  BSSY B1, `(.L_x_46) ;  /* 0x0000008000017945 */ /* 0x000fe80003800000 */
[----:B------:R-:W-:-:S04]  /*c310*/  FMUL R21, R21, R16 ;  /* 0x0000001015157220 */ /* 0x000fc80000400000 */
[----:B---3--:R-:W-:-:S05]  /*c320*/  FFMA R21, R22, R2, R21 ;  /* 0x0000000216157223 */ /* 0x008fca0000000015 */
[----:B------:R-:W-:-:S05]  /*c330*/  F2FP.F16.F32.PACK_AB R21, RZ, R21 ;  /* 0x00000015ff15723e */ /* 0x000fca00000000ff */
[----:B------:R3:W-:Y:S01]  /*c340*/  @P1 STG.E.U16 desc[UR48][R4.64+0x22], R21 ;  /* 0x0000221504001986 */ /* 0x0007e2000c101530 */
[----:B------:R-:W-:-:S13]  /*c350*/  ISETP.GT.AND P1, PT, R0, 0x8, P4 ;  /* 0x000000080000780c */ /* 0x000fda0002724270 */
[----:B---3--:R-:W-:Y:S05]  /*c360*/  @!P1 BRA `(.L_x_47) ;  /* 0x0000000000049947 */ /* 0x008fea0003800000 */
[----:B------:R3:W5:Y:S02]  /*c370*/  LDG.E.LTC128B.U16 R20, desc[UR48][R12.64+0x20] ;  /* 0x000020300c147981 */ /* 0x000764000c1e1520 */
.L_x_47:
[----:B------:R-:W-:Y:S05]  /*c380*/  BSYNC B1 ;  /* 0x0000000000017941 */ /* 0x000fea0003800000 */
.L_x_46:
[----:B------:R-:W2:Y:S01]  /*c390*/  LDL.LU R22, [R1+0x68] ;  /* 0x0000680001167983 */ /* 0x000ea20000300800 */
[----:B-----5:R-:W-:Y:S01]  /*c3a0*/  HADD2.F32 R21, -RZ, R20.H0_H0 ;  /* 0x20000014ff157230 */ /* 0x020fe20000004100 */
[----:B------:R-:W-:Y:S04]  /*c3b0*/  BSSY B1, `(.L_x_48) ;  /* 0x0000008000017945 */ /* 0x000fe80003800000 */
[----:B------:R-:W-:-:S04]  /*c3c0*/  FMUL R21, R21, R16 ;  /* 0x0000001015157220 */ /* 0x000fc80000400000 */
[----:B--2---:R-:W-:-:S05]  /*c3d0*/  FFMA R21, R22, R2, R21 ;  /* 0x0000000216157223 */ /* 0x004fca0000000015 */
[----:B------:R-:W-:-:S05]  /*c3e0*/  F2FP.F16.F32.PACK_AB R21, RZ, R21 ;  /* 0x00000015ff15723e */ /* 0x000fca00000000ff */
[----:B------:R2:W-:Y:S01]  /*c3f0*/  @P1 STG.E.U16 desc[UR48][R6.64+0x20], R21 ;  /* 0x0000201506001986 */ /* 0x0005e2000c101530 */
[----:B------:R-:W-:-:S13]  /*c400*/  ISETP.GT.AND P1, PT, R0, 0x8, P3 ;  /* 0x000000080000780c */ /* 0x000fda0001f24270 */
[----:B--2---:R-:W-:Y:S05]  /*c410*/  @!P1 BRA `(.L_x_49) ;  /* 0x0000000000049947 */ /* 0x004fea0003800000 */
[----:B------:R2:W5:Y:S02]  /*c420*/  LDG.E.LTC128B.U16 R20, desc[UR48][R12.64+0x22] ;  /* 0x000022300c147981 */ /* 0x000564000c1e1520 */
.L_x_49:
[----:B------:R-:W-:Y:S05]  /*c430*/  BSYNC B1 ;  /* 0x0000000000017941 */ /* 0x000fea0003800000 */
.L_x_48:
[----:B------:R-:W3:Y:S01]  /*c440*/  LDL.LU R22, [R1+0x6c] ;  /* 0x00006c0001167983 */ /* 0x000ee20000300800 */
[----:B-----5:R-:W-:Y:S01]  /*c450*/  HADD2.F32 R21, -RZ, R20.H0_H0 ;  /* 0x20000014ff157230 */ /* 0x020fe20000004100 */
[----:B------:R-:W-:Y:S01]  /*c460*/  ISETP.GT.AND P2, PT, R3, 0x18, PT ;  /* 0x000000180300780c */ /* 0x000fe20003f44270 */
[----:B------:R-:W-:Y:S03]  /*c470*/  BSSY B1, `(.L_x_50) ;  /* 0x0000008000017945 */ /* 0x000fe60003800000 */
[----:B------:R-:W-:-:S04]  /*c480*/  FMUL R21, R21, R16 ;  /* 0x0000001015157220 */ /* 0x000fc80000400000 */
[----:B---3--:R-:W-:-:S05]  /*c490*/  FFMA R21, R22, R2, R21 ;  /* 0x0000000216157223 */ /* 0x008fca0000000015 */
[----:B------:R-:W-:-:S05]  /*c4a0*/  F2FP.F16.F32.PACK_AB R21, RZ, R21 ;  /* 0x00000015ff15723e */ /* 0x000fca00000000ff */
[----:B------:R3:W-:Y:S01]  /*c4b0*/  @P1 STG.E.U16 desc[UR48][R6.64+0x22], R21 ;  /* 0x0000221506001986 */ /* 0x0007e2000c101530 */
[----:B------:R-:W-:-:S13]  /*c4c0*/  ISETP.GT.AND P1, PT, R0, RZ, P2 ;  /* 0x000000ff0000720c */ /* 0x000fda0001724270 */
[----:B---3--:R-:W-:Y:S05]  /*c4d0*/  @!P1 BRA `(.L_x_51) ;  /* 0x0000000000049947 */ /* 0x008fea0003800000 */
[----:B------:R3:W5:Y:S02]  /*c4e0*/  LDG.E.LTC128B.U16 R20, desc[UR48][R14.64+0x30] ;  /* 0x000030300e147981 */ /* 0x000764000c1e1520 */
.L_x_51:
[----:B------:R-:W-:Y:S05]  /*c4f0*/  BSYNC B1 ;  /* 0x0000000000017941 */ /* 0x000fea0003800000 */
.L_x_50:
[----:B------:R-:W2:Y:S01]  /*c500*/  LDL.LU R22, [R1+0x70] ;  /* 0x0000700001167983 */ /* 0x000ea20000300800 */
[----:B-----5:R-:W-:Y:S01]  /*c510*/  HADD2.F32 R21, -RZ, R20.H0_H0 ;  /* 0x20000014ff157230 */ /* 0x020fe20000004100 */
[----:B------:R-:W-:Y:S04]  /*c520*/  BSSY B1, `(.L_x_52) ;  /* 0x0000009000017945 */ /* 0x000fe80003800000 */
[----:B------:R-:W-:-:S04]  /*c530*/  FMUL R21, R21, R16 ;  /* 0x0000001015157220 */ /* 0x000fc80000400000 */
[----:B--2---:R-:W-:-:S05]  /*c540*/  FFMA R21, R22, R2, R21 ;  /* 0x0000000216157223 */ /* 0x004fca0000000015 */
[----:B------:R-:W-:-:S05]  /*c550*/  F2FP.F16.F32.PACK_AB R21, RZ, R21 ;  /* 0x00000015ff15723e */ /* 0x000fca00000000ff */
[----:B------:R2:W-:Y:S01]  /*c560*/  @P1 STG.E.U16 desc[UR48][R4.64+0x30], R21 ;  /* 0x0000301504001986 */ /* 0x0005e2000c101530 */
[----:B------:R-:W-:-:S04]  /*c570*/  ISETP.GT.AND P1, PT, R3, 0x19, PT ;  /* 0x000000190300780c */ /* 0x000fc80003f24270 */
[----:B------:R-:W-:-:S13]  /*c580*/  ISETP.GT.AND P5, PT, R0, RZ, P1 ;  /* 0x000000ff0000720c */ /* 0x000fda0000fa4270 */
[----:B--2---:R-:W-:Y:S05]  /*c590*/  @!P5 BRA `(.L_x_53) ;  /* 0x000000000004d947 */ /* 0x004fea0003800000 */
[----:B------:R2:W5:Y:S02]  /*c5a0*/  LDG.E.LTC128B.U16 R20, desc[UR48][R14.64+0x32] ;  /* 0x000032300e147981 */ /* 0x000564000c1e1520 */
.L_x_53:
[----:B------:R-:W-:Y:S05]  /*c5b0*/  BSYNC B1 ;  /* 0x0000000000017941 */ /* 0x000fea0003800000 */
.L_x_52:
        /* <DEDUP_REMOVED lines=10> */
.L_x_55:
[----:B------:R-:W-:Y:S05]  /*c660*/  BSYNC B1 ;  /* 0x0000000000017941 */ /* 0x000fea0003800000 */
.L_x_54:
        /* <DEDUP_REMOVED lines=10> */
.L_x_57:
[----:B------:R-:W-:Y:S05]  /*c710*/  BSYNC B1 ;  /* 0x0000000000017941 */ /* 0x000fea0003800000 */
.L_x_56:
[----:B------:R-:W3:Y:S01]  /*c720*/  LDL.LU R218, [R1+0x7c] ;  /* 0x00007c0001da7983 */ /* 0x000ee20000300800 */
[----:B-----5:R-:W-:Y:S02]  /*c730*/  HADD2.F32 R21, -RZ, R20.H0_H0 ;  /* 0x20000014ff157230 */ /* 0x020fe40000004100 */
[----:B------:R-:W-:Y:S01]  /*c740*/  IMAD.SHL.U32 R219, R18, 0x100, RZ ;  /* 0x0000010012db7824 */ /* 0x000fe200078e00ff */
[----:B------:R-:W-:Y:S01]  /*c750*/  PRMT R22, R20, 0x7610, R22 ;  /* 0x0000761014167816 */ /* 0x000fe20000000016 */
[----:B------:R-:W4:Y:S01]  /*c760*/  LDL.LU R23, [R1] ;  /* 0x0000000001177983 */ /* 0x000f220000300800 */
[----:B------:R-:W-:-:S04]  /*c770*/  FMUL R21, R21, R16 ;  /* 0x0000001015157220 */ /* 0x000fc80000400000 */
[----:B---3--:R-:W-:Y:S01]  /*c780*/  FFMA R21, R218, R2, R21 ;  /* 0x00000002da157223 */ /* 0x008fe20000000015 */
[----:B------:R-:W-:-:S04]  /*c790*/  SHF.L.U64.HI R218, R18, 0x8, R19 ;  /* 0x0000000812da7819 */ /* 0x000fc80000010213 */
[----:B------:R-:W-:-:S05]  /*c7a0*/  F2FP.F16.F32.PACK_AB R21, RZ, R21 ;  /* 0x00000015ff15723e */ /* 0x000fca00000000ff */
[----:B------:R3:W-:Y:S01]  /*c7b0*/  @P5 STG.E.U16 desc[UR48][R6.64+0x32], R21 ;  /* 0x0000321506005986 */ /* 0x0007e2000c101530 */
[----:B------:R-:W-:-:S05]  /*c7c0*/  IADD3 R18, P5, R219, R4, RZ ;  /* 0x00000004db127210 */ /* 0x000fca0007fbe0ff */
[----:B------:R-:W-:Y:S01]  /*c7d0*/  IMAD.X R19, R218, 0x1, R5, P5 ;  /* 0x00000001da137824 */ /* 0x000fe200028e0605 */
[----:B------:R-:W-:-:S13]  /*c7e0*/  ISETP.GT.AND P5, PT, R0, 0x80, P0 ;  /* 0x000000800000780c */ /* 0x000fda00007a4270 */
[----:B------:R-:W2:Y:S01]  /*c7f0*/  @P5 LDG.E.LTC128B.U16 R22, desc[UR48][R224.64] ;  /* 0x00000030e0165981 */ /* 0x000ea2000c1e1520 */
[----:B------:R-:W-:Y:S01]  /*c800*/  BSSY B1, `(.L_x_58) ;  /* 0x000000a000017945 */ /* 0x000fe20003800000 */
[----:B--2---:R-:W-:-:S05]  /*c810*/  HADD2.F32 R20, -RZ, R22.H0_H0 ;  /* 0x20000016ff147230 */ /* 0x004fca0000004100 */
[----:B------:R-:W-:-:S04]  /*c820*/  FMUL R20, R20, R16 ;  /* 0x0000001014147220 */ /* 0x000fc80000400000 */
[----:B----4-:R-:W-:-:S05]  /*c830*/  FFMA R20, R23, R2, R20 ;  /* 0x0000000217147223 */ /* 0x010fca0000000014 */
[----:B------:R-:W-:-:S05]  /*c840*/  F2FP.F16.F32.PACK_AB R20, RZ, R20 ;  /* 0x00000014ff14723e */ /* 0x000fca00000000ff */
[----:B------:R3:W-:Y:S01]  /*c850*/  @P5 STG.E.U16 desc[UR48][R18.64], R20 ;  /* 0x0000001412005986 */ /* 0x0007e2000c101530 */
[----:B------:R-:W-:-:S04]  /*c860*/  LOP3.LUT P5, RZ, R17, 0x2, RZ, 0xc0, !PT ;  /* 0x0000000211ff7812 */ /* 0x000fc800078ac0ff */
[----:B------:R-:W-:-:S13]  /*c870*/  ISETP.GT.AND P5, PT, R0, 0x80, P5 ;  /* 0x000000800000780c */ /* 0x000fda0002fa4270 */
[----:B---3--:R-:W-:Y:S05]  /*c880*/  @!P5 BRA `(.L_x_59) ;  /* 0x000000000004d947 */ /* 0x008fea0003800000 */
[----:B------:R2:W5:Y:S02]  /*c890*/  LDG.E.LTC128B.U16 R22, desc[UR48][R10.64+0x2] ;  /* 0x000002300a167981 */ /* 0x000564000c1e1520 */
.L_x_59:
[----:B------:R-:W-:Y:S05]  /*c8a0*/  BSYNC B1 ;  /* 0x0000000000017941 */ /* 0x000fea0003800000 */
.L_x_58:
[----:B------:R-:W3:Y:S04]  /*c8b0*/  LDL.LU R21, [R1+0x4] ;  /* 0x0000040001157983 */ /* 0x000ee80000300800 */
[----:B------:R-:W4:Y:S04]  /*c8c0*/  LDL R221, [R1+0x44] ;  /* 0x0000440001dd7983 */ /* 0x000f280000100800 */
[----:B------:R-:W2:Y:S01]  /*c8d0*/  LDL R220, [R1+0x40] ;  /* 0x0000400001dc7983 */ /* 0x000ea20000100800 */
[----:B-----5:R-:W-:Y:S01]  /*c8e0*/  HADD2.F32 R20, -RZ, R22.H0_H0 ;  /* 0x20000016ff147230 */ /* 0x020fe20000004100 */
[----:B------:R-:W-:Y:S01]  /*c8f0*/  ISETP.GT.AND P0, PT, R0, 0x88, P0 ;  /* 0x000000880000780c */ /* 0x000fe20000704270 */
[----:B------:R-:W-:Y:S03]  /*c900*/  BSSY B1, `(.L_x_60) ;  /* 0x0000009000017945 */ /* 0x000fe60003800000 */
[----:B------:R-:W-:-:S04]  /*c910*/  FMUL R20, R20, R16 ;  /* 0x0000001014147220 */ /* 0x000fc80000400000 */
[----:B---3--:R-:W-:-:S05]  /*c920*/  FFMA R20, R21, R2, R20 ;  /* 0x0000000215147223 */ /* 0x008fca0000000014 */
[----:B------:R-:W-:-:S05]  /*c930*/  F2FP.F16.F32.PACK_AB R20, RZ, R20 ;  /* 0x00000014ff14723e */ /* 0x000fca00000000ff */
[----:B------:R4:W-:Y:S02]  /*c940*/  @P5 STG.E.U16 desc[UR48][R18.64+0x2], R20 ;  /* 0x0000021412005986 */ /* 0x0009e4000c101530 */
[----:B----4-:R-:W-:-:S04]  /*c950*/  IADD3 R20, P5, R18, R221, RZ ;  /* 0x000000dd12147210 */ /* 0x010fc80007fbe0ff */
[----:B--2---:R-:W-:Y:S01]  /*c960*/  IADD3.X R21, R19, R220, RZ, P5, !PT ;  /* 0x000000dc13157210 */ /* 0x004fe20002ffe4ff */
[----:B------:R-:W-:Y:S08]  /*c970*/  @!P0 BRA `(.L_x_61) ;  /* 0x0000000000048947 */ /* 0x000ff00003800000 */
[----:B------:R2:W5:Y:S02]  /*c980*/  LDG.E.LTC128B.U16 R22, desc[UR48][R216.64] ;  /* 0x00000030d8167981 */ /* 0x000564000c1e1520 */
.L_x_61:
[----:B------:R-:W-:Y:S05]  /*c990*/  BSYNC B1 ;  /* 0x0000000000017941 */ /* 0x000fea0003800000 */
.L_x_60:
[----:B--2---:R-:W2:Y:S01]  /*c9a0*/  LDL.LU R216, [R1+0x8] ;  /* 0x0000080001d87983 */ /* 0x004ea20000300800 */
[----:B-----5:R-:W-:Y:S01]  /*c9b0*/  HADD2.F32 R23, -RZ, R22.H0_H0 ;  /* 0x20000016ff177230 */ /* 0x020fe20000004100 */
[----:B------:R-:W-:Y:S01]  /*c9c0*/  LOP3.LUT P5, RZ, R17, 0x2, RZ, 0xc0, !PT ;  /* 0x0000000211ff7812 */ /* 0x000fe200078ac0ff */
[----:B------:R-:W-:Y:S03]  /*c9d0*/  BSSY B1, `(.L_x_62) ;  /* 0x0000008000017945 */ /* 0x000fe60003800000 */
[----:B------:R-:W-:-:S04]  /*c9e0*/  FMUL R23, R23, R16 ;  /* 0x0000001017177220 */ /* 0x000fc80000400000 */
[----:B--2---:R-:W-:-:S05]  /*c9f0*/  FFMA R23, R216, R2, R23 ;  /* 0x00000002d8177223 */ /* 0x004fca0000000017 */
[----:B------:R-:W-:-:S05]  /*ca00*/  F2FP.F16.F32.PACK_AB R23, RZ, R23 ;  /* 0x00000017ff17723e */ /* 0x000fca00000000ff */
[----:B------:R2:W-:Y:S01]  /*ca10*/  @P0 STG.E.U16 desc[UR48][R20.64], R23 ;  /* 0x0000001714000986 */ /* 0x0005e2000c101530 */
[----:B------:R-:W-:-:S13]  /*ca20*/  ISETP.GT.AND P0, PT, R0, 0x88, P5 ;  /* 0x000000880000780c */ /* 0x000fda0002f04270 */
[----:B--2---:R-:W-:Y:S05]  /*ca30*/  @!P0 BRA `(.L_x_63) ;  /* 0x0000000000048947 */ /* 0x004fea0003800000 */
[----:B------:R2:W5:Y:S02]  /*ca40*/  LDG.E.LTC128B.U16 R22, desc[UR48][R8.64+0x2] ;  /* 0x0000023008167981 */ /* 0x000564000c1e1520 */
.L_x_63:
[----:B------:R-:W-:Y:S05]  /*ca50*/  BSYNC B1 ;  /* 0x0000000000017941 */ /* 0x000fea0003800000 */
.L_x_62:
[----:B------:R-:W3:Y:S01]  /*ca60*/  LDL.LU R216, [R1+0xc] ;  /* 0x00000c0001d87983 */ /* 0x000ee20000300800 */
[----:B-----5:R-:W-:Y:S01]  /*ca70*/  HADD2.F32 R23, -RZ, R22.H0_H0 ;  /* 0x20000016ff177230 */ /* 0x020fe20000004100 */
[----:B------:R-:W-:Y:S01]  /*ca80*/  LOP3.LUT P5, RZ, R17, 0x4, RZ, 0xc0, !PT ;  /* 0x0000000411ff7812 */ /* 0x000fe200078ac0ff */
[----:B------:R-:W-:Y:S03]  /*ca90*/  BSSY B1, `(.L_x_64) ;  /* 0x0000008000017945 */ /* 0x000fe60003800000 */
[----:B------:R-:W-:-:S04]  /*caa0*/  FMUL R23, R23, R16 ;  /* 0x0000001017177220 */ /* 0x000fc80000400000 */
[----:B---3--:R-:W-:-:S05]  /*cab0*/  FFMA R23, R216, R2, R23 ;  /* 0x00000002d8177223 */ /* 0x008fca0000000017 */
[----:B------:R-:W-:-:S05]  /*cac0*/  F2FP.F16.F32.PACK_AB R23, RZ, R23 ;  /* 0x00000017ff17723e */ /* 0x000fca00000000ff */
[----:B------:R3:W-:Y:S01]  /*cad0*/  @P0 STG.E.U16 desc[UR48][R20.64+0x2], R23 ;  /* 0x0000021714000986 */ /* 0x0007e2000c101530 */
[----:B------:R-:W-:-:S13]  /*cae0*/  ISETP.GT.AND P0, PT, R0, 0x80, P5 ;  /* 0x000000800000780c */ /* 0x000fda0002f04270 */
[----:B---3--:R-:W-:Y:S05]  /*caf0*/  @!P0 BRA `(.L_x_65) ;  /* 0x0000000000048947 */ /* 0x008fea0003800000 */
[----:B------:R3:W5:Y:S02]  /*cb00*/  LDG.E.LTC128B.U16 R22, desc[UR48][R10.64+0x10] ;  /* 0x000010300a167981 */ /* 0x000764000c1e1520 */
.L_x_65:
[----:B------:R-:W-:Y:S05]  /*cb10*/  BSYNC B1 ;  /* 0x0000000000017941 */ /* 0x000fea0003800000 */
.L_x_64:
[----:B------:R-:W4:Y:S01]  /*cb20*/  LDL.LU R216, [R1+0x10] ;  /* 0x0000100001d87983 */ /* 0x000f220000300800 */
[----:B-----5:R-:W-:Y:S01]  /*cb30*/  HADD2.F32 R23, -RZ, R22.H0_H0 ;  /* 0x20000016ff177230 */ /* 0x020fe20000004100 */
[----:B------:R-:W-:Y:S04]  /*cb40*/  BSSY B1, `(.L_x_66) ;  /* 0x0000008000017945 */ /* 0x000fe80003800000 */
[----:B------:R-:W-:-:S04]  /*cb50*/  FMUL R23, R23, R16 ;  /* 0x0000001017177220 */ /* 0x000fc80000400000 */
[----:B----4-:R-:W-:-:S05]  /*cb60*/  FFMA R23, R216, R2, R23 ;  /* 0x00000002d8177223 */ /* 0x010fca0000000017 */
[----:B------:R-:W-:-:S05]  /*cb70*/  F2FP.F16.F32.PACK_AB R23, RZ, R23 ;  /* 0x00000017ff17723e */ /* 0x000fca00000000ff */
[----:B------:R4:W-:Y:S01]  /*cb80*/  @P0 STG.E.U16 desc[UR48][R18.64+0x10], R23 ;  /* 0x0000101712000986 */ /* 0x0009e2000c101530 */
[----:B------:R-:W-:-:S13]  /*cb90*/  ISETP.GT.AND P0, PT, R0, 0x80, P6 ;  /* 0x000000800000780c */ /* 0x000fda0003704270 */
[----:B----4-:R-:W-:Y:S05]  /*cba0*/  @!P0 BRA `(.L_x_67) ;  /* 0x0000000000048947 */ /* 0x010fea0003800000 */
[----:B------:R4:W5:Y:S02]  /*cbb0*/  LDG.E.LTC128B.U16 R22, desc[UR48][R10.64+0x12] ;  /* 0x000012300a167981 */ /* 0x000964000c1e1520 */
.L_x_67:
[----:B------:R-:W-:Y:S05]  /*cbc0*/  BSYNC B1 ;  /* 0x0000000000017941 */ /* 0x000fea0003800000 */
.L_x_66:
        /* <DEDUP_REMOVED lines=10> */
.L_x_69:
[----:B------:R-:W-:Y:S05]  /*cc70*/  BSYNC B1 ;  /* 0x0000000000017941 */ /* 0x000fea0003800000 */
.L_x_68:
[----:B------:R-:W3:Y:S01]  /*cc80*/  LDL.LU R216, [R1+0x18] ;  /* 0x0000180001d87983 */ /* 0x000ee20000300800 */
[----:B-----5:R-:W-:Y:S01]  /*cc90*/  HADD2.F32 R23, -RZ, R22.H0_H0 ;  /* 0x20000016ff177230 */ /* 0x020fe20000004100 */
        /* <DEDUP_REMOVED lines=8> */
.L_x_71:
[----:B------:R-:W-:Y:S05]  /*cd20*/  BSYNC B1 ;  /* 0x0000000000017941 */ /* 0x000fea0003800000 */
.L_x_70:
[----:B------:R-:W2:Y:S01]  /*cd30*/  LDL.LU R216, [R1+0x1c] ;  /* 0x00001c0001d87983 */ /* 0x000ea20000300800 */
[----:B---3-5:R-:W-:Y:S01]  /*cd40*/  HADD2.F32 R23, -RZ, R22.H0_H0 ;  /* 0x20000016ff177230 */ /* 0x028fe20000004100 */
        /* <DEDUP_REMOVED lines=8> */
.L_x_73:
[----:B------:R-:W-:Y:S05]  /*cdd0*/  BSYNC B1 ;  /* 0x0000000000017941 */ /* 0x000fea0003800000 */
.L_x_72:
[----:B------:R-:W4:Y:S01]  /*cde0*/  LDL.LU R216, [R1+0x20] ;  /* 0x0000200001d87983 */ /* 0x000f220000300800 */
[----:B--2--5:R-:W-:Y:S01]  /*cdf0*/  HADD2.F32 R23, -RZ, R22.H0_H0 ;  /* 0x20000016ff177230 */ /* 0x024fe20000004100 */
[----:B------:R-:W-:Y:S01]  /*ce00*/  ISETP.GT.AND P5, PT, R0, 0x80, P3 ;  /* 0x000000800000780c */ /* 0x000fe20001fa4270 */
[----:B------:R-:W-:Y:S03]  /*ce10*/  BSSY B1, `(.L_x_74) ;  /* 0x0000007000017945 */ /* 0x000fe60003800000 */
[----:B------:R-:W-:-:S04]  /*ce20*/  FMUL R23, R23, R16 ;  /* 0x0000001017177220 */ /* 0x000fc80000400000 */
[----:B----4-:R-:W-:-:S05]  /*ce30*/  FFMA R23, R216, R2, R23 ;  /* 0x00000002d8177223 */ /* 0x010fca0000000017 */
[----:B------:R-:W-:-:S05]  /*ce40*/  F2FP.F16.F32.PACK_AB R23, RZ, R23 ;  /* 0x00000017ff17723e */ /* 0x000fca00000000ff */
[----:B------:R2:W-:Y:S01]  /*ce50*/  @P0 STG.E.U16 desc[UR48][R18.64+0x20], R23 ;  /* 0x0000201712000986 */ /* 0x0005e2000c101530 */
[----:B------:R-:W-:Y:S05]  /*ce60*/  @!P5 BRA `(.L_x_75) ;  /* 0x000000000004d947 */ /* 0x000fea0003800000 */
[----:B------:R4:W5:Y:S02]  /*ce70*/  LDG.E.LTC128B.U16 R22, desc[UR48][R10.64+0x22] ;  /* 0x000022300a167981 */ /* 0x000964000c1e1520 */
.L_x_75:
[----:B------:R-:W-:Y:S05]  /*ce80*/  BSYNC B1 ;  /* 0x0000000000017941 */ /* 0x000fea0003800000 */
.L_x_74:
[----:B------:R-:W3:Y:S01]  /*ce90*/  LDL.LU R216, [R1+0x24] ;  /* 0x0000240001d87983 */ /* 0x000ee20000300800 */
[----:B--2--5:R-:W-:Y:S01]  /*cea0*/  HADD2.F32 R23, -RZ, R22.H0_H0 ;  /* 0x20000016ff177230 */ /* 0x024fe20000004100 */
        /* <DEDUP_REMOVED lines=8> */
.L_x_77:
[----:B------:R-:W-:Y:S05]  /*cf30*/  BSYNC B1 ;  /* 0x0000000000017941 */ /* 0x000fea0003800000 */
.L_x_76:
        /* <DEDUP_REMOVED lines=10> */
.L_x_79:
[----:B------:R-:W-:Y:S05]  /*cfe0*/  BSYNC B1 ;  /* 0x0000000000017941 */ /* 0x000fea0003800000 */
.L_x_78:
        /* <DEDUP_REMOVED lines=10> */
.L_x_81:
[----:B------:R-:W-:Y:S05]  /*d090*/  BSYNC B1 ;  /* 0x0000000000017941 */ /* 0x000fea0003800000 */
.L_x_80:
        /* <DEDUP_REMOVED lines=10> */
.L_x_83:
[----:B------:R-:W-:Y:S05]  /*d140*/  BSYNC B1 ;  /* 0x0000000000017941 */ /* 0x000fea0003800000 */
.L_x_82:
        /* <DEDUP_REMOVED lines=10> */
.L_x_85:
[----:B------:R-:W-:Y:S05]  /*d1f0*/  BSYNC B1 ;  /* 0x0000000000017941 */ /* 0x000fea0003800000 */
.L_x_84:
        /* <DEDUP_REMOVED lines=10> */
.L_x_87:
[----:B------:R-:W-:Y:S05]  /*d2a0*/  BSYNC B1 ;  /* 0x0000000000017941 */ /* 0x000fea0003800000 */
.L_x_86:
[----:B------:R-:W3:Y:S01]  /*d2b0*/  LDL.LU R216, [R1+0x3c] ;  /* 0x00003c0001d87983 */ /* 0x000ee20000300800 */
[----:B--2--5:R-:W-:Y:S01]  /*d2c0*/  HADD2.F32 R23, -RZ, R22.H0_H0 ;  /* 0x20000016ff177230 */ /* 0x024fe20000004100 */
        /* <DEDUP_REMOVED lines=11> */
.L_x_89:
[----:B------:R-:W-:Y:S05]  /*d380*/  BSYNC B1 ;  /* 0x0000000000017941 */ /* 0x000fea0003800000 */
.L_x_88:
[----:B--2--5:R-:W-:Y:S01]  /*d390*/  HADD2.F32 R21, -RZ, R22.H0_H0 ;  /* 0x20000016ff157230 */ /* 0x024fe20000004100 */
[----:B------:R-:W-:Y:S01]  /*d3a0*/  ISETP.GT.AND P2, PT, R3, 0x21, PT ;  /* 0x000000210300780c */ /* 0x000fe20003f44270 */
[----:B------:R-:W-:Y:S01]  /*d3b0*/  BSSY B1, `(.L_x_90) ;  /* 0x000000a000017945 */ /* 0x000fe20003800000 */
[----:B------:R-:W-:Y:S02]  /*d3c0*/  LOP3.LUT R17, R17, 0xfffffffd, RZ, 0xc0, !PT ;  /* 0xfffffffd11117812 */ /* 0x000fe400078ec0ff */
[----:B------:R-:W-:Y:S01]  /*d3d0*/  FMUL R21, R21, R16 ;  /* 0x0000001015157220 */ /* 0x000fe20000400000 */
[----:B------:R-:W-:-:S03]  /*d3e0*/  ISETP.GT.AND P1, PT, R0, RZ, P2 ;  /* 0x000000ff0000720c */ /* 0x000fc60001724270 */
[----:B------:R-:W-:-:S05]  /*d3f0*/  FFMA R21, R200, R2, R21 ;  /* 0x00000002c8157223 */ /* 0x000fca0000000015 */
[----:B------:R-:W-:Y:S02]  /*d400*/  F2FP.F16.F32.PACK_AB R21, RZ, R21 ;  /* 0x00000015ff15723e */ /* 0x000fe400000000ff */
[----:B------:R-:W-:-:S03]  /*d410*/  @P2 LOP3.LUT R17, R17, 0x2, RZ, 0xfc, !PT ;  /* 0x0000000211112812 */ /* 0x000fc600078efcff */
[----:B------:R2:W-:Y:S01]  /*d420*/  @P0 STG.E.U16 desc[UR48][R4.64+0x40], R21 ;  /* 0x0000401504000986 */ /* 0x0005e2000c101530 */
[----:B------:R-:W-:Y:S05]  /*d430*/  @!P1 BRA `(.L_x_91) ;  /* 0x0000000000049947 */ /* 0x000fea0003800000 */
[----:B------:R0:W5:Y:S02]  /*d440*/  LDG.E.LTC128B.U16 R22, desc[UR48][R14.64+0x42] ;  /* 0x000042300e167981 */ /* 0x000164000c1e1520 */
.L_x_91:
[----:B------:R-:W-:Y:S05]  /*d450*/  BSYNC B1 ;  /* 0x0000000000017941 */ /* 0x000fea0003800000 */
.L_x_90:
[----:B--2--5:R-:W-:Y:S01]  /*d460*/  HADD2.F32 R21, -RZ, R22.H0_H0 ;  /* 0x20000016ff157230 */ /* 0x024fe20000004100 */
[----:B------:R-:W-:Y:S01]  /*d470*/  ISETP.GT.AND P0, PT, R0, 0x8, P3 ;  /* 0x000000080000780c */ /* 0x000fe20001f04270 */
[----:B------:R-:W-:Y:S03]  /*d480*/  BSSY B1, `(.L_x_92) ;  /* 0x0000007000017945 */ /* 0x000fe60003800000 */
[----:B------:R-:W-:-:S04]  /*d490*/  FMUL R20, R21, R16 ;  /* 0x0000001015147220 */ /* 0x000fc80000400000 */
[----:B------:R-:W-:-:S05]  /*d4a0*/  FFMA R20, R201, R2, R20 ;  /* 0x00000002c9147223 */ /* 0x000fca0000000014 */
[----:B------:R-:W-:-:S05]  /*d4b0*/  F2FP.F16.F32.PACK_AB R20, RZ, R20 ;  /* 0x00000014ff14723e */ /* 0x000fca00000000ff */
[----:B------:R2:W-:Y:S01]  /*d4c0*/  @P1 STG.E.U16 desc[UR48][R4.64+0x42], R20 ;  /* 0x0000421404001986 */ /* 0x0005e2000c101530 */
[----:B------:R-:W-:Y:S05]  /*d4d0*/  @!P0 BRA `(.L_x_93) ;  /* 0x0000000000048947 */ /* 0x000fea0003800000 */
[----:B------:R0:W5:Y:S02]  /*d4e0*/  LDG.E.LTC128B.U16 R22, desc[UR48][R12.64+0x40] ;  /* 0x000040300c167981 */ /* 0x000164000c1e1520 */
.L_x_93:
[----:B------:R-:W-:Y:S05]  /*d4f0*/  BSYNC B1 ;  /* 0x0000000000017941 */ /* 0x000fea0003800000 */
.L_x_92:
[----:B-----5:R-:W-:Y:S01]  /*d500*/  HADD2.F32 R21, -RZ, R22.H0_H0 ;  /* 0x20000016ff157230 */ /* 0x020fe20000004100 */
        /* <DEDUP_REMOVED lines=8> */
.L_x_95:
[----:B------:R-:W-:Y:S05]  /*d590*/  BSYNC B1 ;  /* 0x0000000000017941 */ /* 0x000fea0003800000 */
.L_x_94:
[----:B0----5:R-:W-:Y:S01]  /*d5a0*/  HADD2.F32 R21, -RZ, R22.H0_H0 ;  /* 0x20000016ff157230 */ /* 0x021fe20000004100 */
[----:B------:R-:W-:Y:S01]  /*d5b0*/  ISETP.GT.AND P6, PT, R3, 0x28, PT ;  /* 0x000000280300780c */ /* 0x000fe20003fc4270 */
[----:B------:R-:W-:Y:S03]  /*d5c0*/  BSSY B1, `(.L_x_96) ;  /* 0x0000008000017945 */ /* 0x000fe60003800000 */
[----:B--2---:R-:W-:Y:S01]  /*d5d0*/  FMUL R20, R21, R16 ;  /* 0x0000001015147220 */ /* 0x004fe20000400000 */
[----:B------:R-:W-:-:S03]  /*d5e0*/  ISETP.GT.AND P1, PT, R0, RZ, P6 ;  /* 0x000000ff0000720c */ /* 0x000fc60003724270 */
[----:B------:R-:W-:-:S05]  /*d5f0*/  FFMA R20, R203, R2, R20 ;  /* 0x00000002cb147223 */ /* 0x000fca0000000014 */
[----:B------:R-:W-:-:S05]  /*d600*/  F2FP.F16.F32.PACK_AB R20, RZ, R20 ;  /* 0x00000014ff14723e */ /* 0x000fca00000000ff */
[----:B------:R0:W-:Y:S01]  /*d610*/  @P2 STG.E.U16 desc[UR48][R6.64+0x42], R20 ;  /* 0x0000421406002986 */ /* 0x0001e2000c101530 */
[----:B------:R-:W-:Y:S05]  /*d620*/  @!P1 BRA `(.L_x_97) ;  /* 0x0000000000049947 */ /* 0x000fea0003800000 */
[----:B------:R2:W5:Y:S02]  /*d630*/  LDG.E.LTC128B.U16 R22, desc[UR48][R14.64+0x50] ;  /* 0x000050300e167981 */ /* 0x000564000c1e1520 */
.L_x_97:
[----:B------:R-:W-:Y:S05]  /*d640*/  BSYNC B1 ;  /* 0x0000000000017941 */ /* 0x000fea0003800000 */
.L_x_96:
[----:B-----5:R-:W-:Y:S01]  /*d650*/  HADD2.F32 R21, -RZ, R22.H0_H0 ;  /* 0x20000016ff157230 */ /* 0x020fe20000004100 */
[----:B0-----:R-:W-:Y:S01]  /*d660*/  IADD3 R20, P0, P2, R221, R4, R219 ;  /* 0x00000004dd147210 */ /* 0x001fe20007a1e0db */
[----:B------:R-:W-:Y:S01]  /*d670*/  BSSY B1, `(.L_x_98) ;  /* 0x000000a000017945 */ /* 0x000fe20003800000 */
[----:B------:R-:W-:Y:S02]  /*d680*/  ISETP.GT.AND P4, PT, R3, 0x29, PT ;  /* 0x000000290300780c */ /* 0x000fe40003f84270 */
[----:B------:R-:W-:-:S04]  /*d690*/  FMUL R21, R21, R16 ;  /* 0x0000001015157220 */ /* 0x000fc80000400000 */
[----:B------:R-:W-:Y:S01]  /*d6a0*/  FFMA R204, R204, R2, R21 ;  /* 0x00000002cccc7223 */ /* 0x000fe20000000015 */
[----:B------:R-:W-:Y:S02]  /*d6b0*/  IADD3.X R21, R220, R5, R218, P0, P2 ;  /* 0x00000005dc157210 */ /* 0x000fe400007e44da */
[----:B------:R-:W-:Y:S02]  /*d6c0*/  ISETP.GT.AND P0, PT, R0, RZ, P4 ;  /* 0x000000ff0000720c */ /* 0x000fe40002704270 */
[----:B------:R-:W-:-:S05]  /*d6d0*/  F2FP.F16.F32.PACK_AB R204, RZ, R204 ;  /* 0x000000ccffcc723e */ /* 0x000fca00000000ff */
[----:B------:R0:W-:Y:S06]  /*d6e0*/  @P1 STG.E.U16 desc[UR48][R4.64+0x50], R204 ;  /* 0x000050cc04001986 */ /* 0x0001ec000c101530 */
[----:B------:R-:W-:Y:S05]  /*d6f0*/  @!P0 BRA `(.L_x_99) ;  /* 0x0000000000048947 */ /* 0x000fea0003800000 */
[----:B------:R0:W5:Y:S02]  /*d700*/  LDG.E.LTC128B.U16 R22, desc[UR48][R14.64+0x52] ;  /* 0x000052300e167981 */ /* 0x000164000c1e1520 */
.L_x_99:
[----:B------:R-:W-:Y:S05]  /*d710*/  BSYNC B1 ;  /* 0x0000000000017941 */ /* 0x000fea0003800000 */
.L_x_98:
        /* <DEDUP_REMOVED lines=9> */
.L_x_101:
[----:B------:R-:W-:Y:S05]  /*d7b0*/  BSYNC B1 ;  /* 0x0000000000017941 */ /* 0x000fea0003800000 */
.L_x_100:
        /* <DEDUP_REMOVED lines=9> */
.L_x_103:
[----:B------:R-:W-:Y:S05]  /*d850*/  BSYNC B1 ;  /* 0x0000000000017941 */ /* 0x000fea0003800000 */
.L_x_102:
[----:B0----5:R-:W-:Y:S01]  /*d860*/  HADD2.F32 R23, -RZ, R22.H0_H0 ;  /* 0x20000016ff177230 */ /* 0x021fe20000004100 */
[----:B------:R-:W-:Y:S01]  /*d870*/  ISETP.GT.AND P3, PT, R3, 0x30, PT ;  /* 0x000000300300780c */ /* 0x000fe20003f64270 */
[----:B------:R-:W-:Y:S03]  /*d880*/  BSSY B1, `(.L_x_104) ;  /* 0x000000a000017945 */ /* 0x000fe60003800000 */
[----:B------:R-:W-:-:S04]  /*d890*/  FMUL R200, R23, R16 ;  /* 0x0000001017c87220 */ /* 0x000fc80000400000 */
[----:B------:R-:W-:-:S05]  /*d8a0*/  FFMA R200, R207, R2, R200 ;  /* 0x00000002cfc87223 */ /* 0x000fca00000000c8 */
[----:B------:R-:W-:-:S04]  /*d8b0*/  F2FP.F16.F32.PACK_AB R200, RZ, R200 ;  /* 0x000000c8ffc8723e */ /* 0x000fc800000000ff */
[----:B------:R-:W-:Y:S02]  /*d8c0*/  PRMT R23, R200, 0x7610, R23 ;  /* 0x00007610c8177816 */ /* 0x000fe40000000017 */
[----:B------:R-:W-:-:S03]  /*d8d0*/  PRMT R200, R22, 0x7610, R200 ;  /* 0x0000761016c87816 */ /* 0x000fc600000000c8 */
[----:B------:R0:W-:Y:S01]  /*d8e0*/  @P0 STG.E.U16 desc[UR48][R6.64+0x52], R23 ;  /* 0x0000521706000986 */ /* 0x0001e2000c101530 */
[----:B------:R-:W-:-:S13]  /*d8f0*/  ISETP.GT.AND P0, PT, R0, RZ, P3 ;  /* 0x000000ff0000720c */ /* 0x000fda0001f04270 */
[----:B0-----:R-:W-:Y:S05]  /*d900*/  @!P0 BRA `(.L_x_105) ;  /* 0x0000000000048947 */ /* 0x001fea0003800000 */
[----:B------:R0:W5:Y:S02]  /*d910*/  LDG.E.LTC128B.U16 R200, desc[UR48][R14.64+0x60] ;  /* 0x000060300ec87981 */ /* 0x000164000c1e1520 */
.L_x_105:
[----:B------:R-:W-:Y:S05]  /*d920*/  BSYNC B1 ;  /* 0x0000000000017941 */ /* 0x000fea0003800000 */
.L_x_104:
[----:B-----5:R-:W-:Y:S01]  /*d930*/  HADD2.F32 R23, -RZ, R200.H0_H0 ;  /* 0x200000c8ff177230 */ /* 0x020fe20000004100 */
[----:B------:R-:W-:Y:S01]  /*d940*/  ISETP.GT.AND P2, PT, R3, 0x31, PT ;  /* 0x000000310300780c */ /* 0x000fe20003f44270 */
[----:B------:R-:W-:Y:S03]  /*d950*/  BSSY B1, `(.L_x_106) ;  /* 0x000000a000017945 */ /* 0x000fe60003800000 */
[----:B------:R-:W-:-:S04]  /*d960*/  FMUL R23, R23, R16 ;  /* 0x0000001017177220 */ /* 0x000fc80000400000 */
[----:B------:R-:W-:-:S05]  /*d970*/  FFMA R23, R208, R2, R23 ;  /* 0x00000002d0177223 */ /* 0x000fca0000000017 */
[----:B------:R-:W-:-:S05]  /*d980*/  F2FP.F16.F32.PACK_AB R23, RZ, R23 ;  /* 0x00000017ff17723e */ /* 0x000fca00000000ff */
[----:B------:R1:W-:Y:S01]  /*d990*/  @P0 STG.E.U16 desc[UR48][R4.64+0x60], R23 ;  /* 0x0000601704000986 */ /* 0x0003e2000c101530 */
[----:B------:R-:W-:-:S05]  /*d9a0*/  IADD3 R22, P0, R221, R18, RZ ;  /* 0x00000012dd167210 */ /* 0x000fca0007f1e0ff */
[----:B-1----:R-:W-:Y:S01]  /*d9b0*/  IMAD.X R23, R220, 0x1, R19, P0 ;  /* 0x00000001dc177824 */ /* 0x002fe200000e0613 */
[----:B------:R-:W-:-:S13]  /*d9c0*/  ISETP.GT.AND P0, PT, R0, RZ, P2 ;  /* 0x000000ff0000720c */ /* 0x000fda0001704270 */
[----:B------:R-:W-:Y:S05]  /*d9d0*/  @!P0 BRA `(.L_x_107) ;  /* 0x0000000000048947 */ /* 0x000fea0003800000 */
[----:B------:R1:W5:Y:S02]  /*d9e0*/  LDG.E.LTC128B.U16 R200, desc[UR48][R14.64+0x62] ;  /* 0x000062300ec87981 */ /* 0x000364000c1e1520 */
.L_x_107:
[----:B------:R-:W-:Y:S05]  /*d9f0*/  BSYNC B1 ;  /* 0x0000000000017941 */ /* 0x000fea0003800000 */
.L_x_106:
[----:B-----5:R-:W-:Y:S01]  /*da00*/  HADD2.F32 R201, -RZ, R200.H0_H0 ;  /* 0x200000c8ffc97230 */ /* 0x020fe20000004100 */
[----:B------:R-:W-:Y:S04]  /*da10*/  BSSY B1, `(.L_x_108) ;  /* 0x0000008000017945 */ /* 0x000fe80003800000 */
[----:B------:R-:W-:-:S04]  /*da20*/  FMUL R202, R201, R16 ;  /* 0x00000010c9ca7220 */ /* 0x000fc80000400000 */
[----:B------:R-:W-:-:S05]  /*da30*/  FFMA R202, R209, R2, R202 ;  /* 0x00000002d1ca7223 */ /* 0x000fca00000000ca */
[----:B------:R-:W-:-:S05]  /*da40*/  F2FP.F16.F32.PACK_AB R202, RZ, R202 ;  /* 0x000000caffca723e */ /* 0x000fca00000000ff */
[----:B------:R0:W-:Y:S01]  /*da50*/  @P0 STG.E.U16 desc[UR48][R4.64+0x62], R202 ;  /* 0x000062ca04000986 */ /* 0x0001e2000c101530 */
[----:B------:R-:W-:-:S13]  /*da60*/  ISETP.GT.AND P0, PT, R0, 0x8, P3 ;  /* 0x000000080000780c */ /* 0x000fda0001f04270 */
[----:B0-----:R-:W-:Y:S05]  /*da70*/  @!P0 BRA `(.L_x_109) ;  /* 0x0000000000048947 */ /* 0x001fea0003800000 */
[----:B------:R0:W5:Y:S02]  /*da80*/  LDG.E.LTC128B.U16 R200, desc[UR48][R12.64+0x60] ;  /* 0x000060300cc87981 */ /* 0x000164000c1e1520 */
.L_x_109:
[----:B------:R-:W-:Y:S05]  /*da90*/  BSYNC B1 ;  /* 0x0000000000017941 */ /* 0x000fea0003800000 */
.L_x_108:
        /* <DEDUP_REMOVED lines=9> */
.L_x_111:
[----:B------:R-:W-:Y:S05]  /*db30*/  BSYNC B1 ;  /* 0x0000000000017941 */ /* 0x000fea0003800000 */
.L_x_110:
[----:B-----5:R-:W-:Y:S01]  /*db40*/  HADD2.F32 R201, -RZ, R200.H0_H0 ;  /* 0x200000c8ffc97230 */ /* 0x020fe20000004100 */
[----:B------:R-:W-:Y:S01]  /*db50*/  ISETP.GT.AND P1, PT, R3, 0x38, PT ;  /* 0x000000380300780c */ /* 0x000fe20003f24270 */
[----:B------:R-:W-:Y:S03]  /*db60*/  BSSY B1, `(.L_x_112) ;  /* 0x0000008000017945 */ /* 0x000fe60003800000 */
[----:B------:R-:W-:-:S04]  /*db70*/  FMUL R202, R201, R16 ;  /* 0x00000010c9ca7220 */ /* 0x000fc80000400000 */
[----:B------:R-:W-:-:S05]  /*db80*/  FFMA R202, R211, R2, R202 ;  /* 0x00000002d3ca7223 */ /* 0x000fca00000000ca */
[----:B------:R-:W-:-:S05]  /*db90*/  F2FP.F16.F32.PACK_AB R202, RZ, R202 ;  /* 0x000000caffca723e */ /* 0x000fca00000000ff */
[----:B------:R0:W-:Y:S01]  /*dba0*/  @P0 STG.E.U16 desc[UR48][R6.64+0x62], R202 ;  /* 0x000062ca06000986 */ /* 0x0001e2000c101530 */
[----:B------:R-:W-:-:S13]  /*dbb0*/  ISETP.GT.AND P0, PT, R0, RZ, P1 ;  /* 0x000000ff0000720c */ /* 0x000fda0000f04270 */
[----:B0-----:R-:W-:Y:S05]  /*dbc0*/  @!P0 BRA `(.L_x_113) ;  /* 0x0000000000048947 */ /* 0x001fea0003800000 */
[----:B------:R0:W5:Y:S02]  /*dbd0*/  LDG.E.LTC128B.U16 R200, desc[UR48][R14.64+0x70] ;  /* 0x000070300ec87981 */ /* 0x000164000c1e1520 */
.L_x_113:
[----:B------:R-:W-:Y:S05]  /*dbe0*/  BSYNC B1 ;  /* 0x0000000000017941 */ /* 0x000fea0003800000 */
.L_x_112:
[----:B-----5:R-:W-:Y:S01]  /*dbf0*/  HADD2.F32 R201, -RZ, R200.H0_H0 ;  /* 0x200000c8ffc97230 */ /* 0x020fe20000004100 */
[----:B------:R-:W-:Y:S04]  /*dc00*/  BSSY B1, `(.L_x_114) ;  /* 0x0000009000017945 */ /* 0x000fe80003800000 */
[----:B------:R-:W-:-:S04]  /*dc10*/  FMUL R201, R201, R16 ;  /* 0x00000010c9c97220 */ /* 0x000fc80000400000 */
[----:B------:R-:W-:-:S05]  /*dc20*/  FFMA R201, R212, R2, R201 ;  /* 0x00000002d4c97223 */ /* 0x000fca00000000c9 */
[----:B------:R-:W-:-:S05]  /*dc30*/  F2FP.F16.F32.PACK_AB R201, RZ, R201 ;  /* 0x000000c9ffc9723e */ /* 0x000fca00000000ff */
[----:B------:R0:W-:Y:S01]  /*dc40*/  @P0 STG.E.U16 desc[UR48][R4.64+0x70], R201 ;  /* 0x000070c904000986 */ /* 0x0001e2000c101530 */
[----:B------:R-:W-:-:S04]  /*dc50*/  ISETP.GT.AND P0, PT, R3, 0x39, PT ;  /* 0x000000390300780c */ /* 0x000fc80003f04270 */
[----:B------:R-:W-:-:S13]  /*dc60*/  ISETP.GT.AND P5, PT, R0, RZ, P0 ;  /* 0x000000ff0000720c */ /* 0x000fda00007a4270 */
[----:B0-----:R-:W-:Y:S05]  /*dc70*/  @!P5 BRA `(.L_x_115) ;  /* 0x000000000004d947 */ /* 0x001fea0003800000 */
[----:B------:R0:W5:Y:S02]  /*dc80*/  LDG.E.LTC128B.U16 R200, desc[UR48][R14.64+0x72] ;  /* 0x000072300ec87981 */ /* 0x000164000c1e1520 */
.L_x_115:
[----:B------:R-:W-:Y:S05]  /*dc90*/  BSYNC B1 ;  /* 0x0000000000017941 */ /* 0x000fea0003800000 */
.L_x_114:
        /* <DEDUP_REMOVED lines=9> */
.L_x_117:
[----:B------:R-:W-:Y:S05]  /*dd30*/  BSYNC B1 ;  /* 0x0000000000017941 */ /* 0x000fea0003800000 */
.L_x_116:
        /* <DEDUP_REMOVED lines=9> */
.L_x_119:
[----:B------:R-:W-:Y:S05]  /*ddd0*/  BSYNC B1 ;  /* 0x0000000000017941 */ /* 0x000fea0003800000 */
.L_x_118:
[----:B-----5:R-:W-:Y:S01]  /*dde0*/  HADD2.F32 R201, -RZ, R200.H0_H0 ;  /* 0x200000c8ffc97230 */ /* 0x020fe20000004100 */
[----:B------:R-:W-:Y:S04]  /*ddf0*/  BSSY B1, `(.L_x_120) ;  /* 0x0000009000017945 */ /* 0x000fe80003800000 */
[----:B------:R-:W-:-:S04]  /*de00*/  FMUL R202, R201, R16 ;  /* 0x00000010c9ca7220 */ /* 0x000fc80000400000 */
[----:B------:R-:W-:-:S05]  /*de10*/  FFMA R202, R215, R2, R202 ;  /* 0x00000002d7ca7223 */ /* 0x000fca00000000ca */
[----:B------:R-:W-:-:S05]  /*de20*/  F2FP.F16.F32.PACK_AB R202, RZ, R202 ;  /* 0x000000caffca723e */ /* 0x000fca00000000ff */
[----:B------:R0:W-:Y:S01]  /*de30*/  @P5 STG.E.U16 desc[UR48][R6.64+0x72], R202 ;  /* 0x000072ca06005986 */ /* 0x0001e2000c101530 */
[----:B------:R-:W-:-:S04]  /*de40*/  LOP3.LUT P5, RZ, R17, 0x1, RZ, 0xc0, !PT ;  /* 0x0000000111ff7812 */ /* 0x000fc800078ac0ff */
[----:B------:R-:W-:-:S13]  /*de50*/  ISETP.GT.AND P5, PT, R0, 0x80, P5 ;  /* 0x000000800000780c */ /* 0x000fda0002fa4270 */
[----:B0-----:R-:W-:Y:S05]  /*de60*/  @!P5 BRA `(.L_x_121) ;  /* 0x000000000004d947 */ /* 0x001fea0003800000 */
[----:B------:R0:W5:Y:S02]  /*de70*/  LDG.E.LTC128B.U16 R200, desc[UR48][R10.64+0x40] ;  /* 0x000040300ac87981 */ /* 0x000164000c1e1520 */
.L_x_121:
[----:B------:R-:W-:Y:S05]  /*de80*/  BSYNC B1 ;  /* 0x0000000000017941 */ /* 0x000fea0003800000 */
.L_x_120:
        /* <DEDUP_REMOVED lines=10> */
.L_x_123:
[----:B------:R-:W-:Y:S05]  /*df30*/  BSYNC B1 ;  /* 0x0000000000017941 */ /* 0x000fea0003800000 */
.L_x_122:
        /* <DEDUP_REMOVED lines=10> */
.L_x_125:
[----:B------:R-:W-:Y:S05]  /*dfe0*/  BSYNC B1 ;  /* 0x0000000000017941 */ /* 0x000fea0003800000 */
.L_x_124:
        /* <DEDUP_REMOVED lines=10> */
.L_x_127:
[----:B------:R-:W-:Y:S05]  /*e090*/  BSYNC B1 ;  /* 0x0000000000017941 */ /* 0x000fea0003800000 */
.L_x_126:
        /* <DEDUP_REMOVED lines=9> */
.L_x_129:
[----:B------:R-:W-:Y:S05]  /*e130*/  BSYNC B1 ;  /* 0x0000000000017941 */ /* 0x000fea0003800000 */
.L_x_128:
        /* <DEDUP_REMOVED lines=9> */
.L_x_131:
[----:B------:R-:W-:Y:S05]  /*e1d0*/  BSYNC B1 ;  /* 0x0000000000017941 */ /* 0x000fea0003800000 */
.L_x_130:
        /* <DEDUP_REMOVED lines=9> */
.L_x_133:
[----:B------:R-:W-:Y:S05]  /*e270*/  BSYNC B1 ;  /* 0x0000000000017941 */ /* 0x000fea0003800000 */
.L_x_132:
        /* <DEDUP_REMOVED lines=9> */
.L_x_135:
[----:B------:R-:W-:Y:S05]  /*e310*/  BSYNC B1 ;  /* 0x0000000000017941 */ /* 0x000fea0003800000 */
.L_x_134:
[----:B0----5:R-:W-:Y:S01]  /*e320*/  HADD2.F32 R21, -RZ, R200.H0_H0 ;  /* 0x200000c8ff157230 */ /* 0x021fe20000004100 */
        /* <DEDUP_REMOVED lines=8> */
.L_x_137:
[----:B------:R-:W-:Y:S05]  /*e3b0*/  BSYNC B1 ;  /* 0x0000000000017941 */ /* 0x000fea0003800000 */
.L_x_136:
        /* <DEDUP_REMOVED lines=9> */
.L_x_139:
[----:B------:R-:W-:Y:S05]  /*e450*/  BSYNC B1 ;  /* 0x0000000000017941 */ /* 0x000fea0003800000 */
.L_x_138:
        /* <DEDUP_REMOVED lines=9> */
.L_x_141:
[----:B------:R-:W-:Y:S05]  /*e4f0*/  BSYNC B1 ;  /* 0x0000000000017941 */ /* 0x000fea0003800000 */
.L_x_140:
        /* <DEDUP_REMOVED lines=9> */
.L_x_143:
[----:B------:R-:W-:Y:S05]  /*e590*/  BSYNC B1 ;  /* 0x0000000000017941 */ /* 0x000fea0003800000 */
.L_x_142:
        /* <DEDUP_REMOVED lines=9> */
.L_x_145:
[----:B------:R-:W-:Y:S05]  /*e630*/  BSYNC B1 ;  /* 0x0000000000017941 */ /* 0x000fea0003800000 */
.L_x_144:
        /* <DEDUP_REMOVED lines=9> */
.L_x_147:
[----:B------:R-:W-:Y:S05]  /*e6d0*/  BSYNC B1 ;  /* 0x0000000000017941 */ /* 0x000fea0003800000 */
.L_x_146:
        /* <DEDUP_REMOVED lines=9> */
.L_x_149:
[----:B------:R-:W-:Y:S05]  /*e770*/  BSYNC B1 ;  /* 0x0000000000017941 */ /* 0x000fea0003800000 */
.L_x_148:
        /* <DEDUP_REMOVED lines=9> */
.L_x_151:
[----:B------:R-:W-:Y:S05]  /*e810*/  BSYNC B1 ;  /* 0x0000000000017941 */ /* 0x000fea0003800000 */
.L_x_150:
[----:B0----5:R-:W-:Y:S01]  /*e820*/  HADD2.F32 R21, -RZ, R200.H0_H0 ;  /* 0x200000c8ff157230 */ /* 0x021fe20000004100 */
[----:B------:R-:W-:Y:S01]  /*e830*/  ISETP.GT.AND P3, PT, R3, 0x40, PT ;  /* 0x000000400300780c */ /* 0x000fe20003f64270 */
[----:B------:R-:W-:Y:S03]  /*e840*/  BSSY B1, `(.L_x_152) ;  /* 0x0000009000017945 */ /* 0x000fe60003800000 */
[----:B------:R-:W-:Y:S01]  /*e850*/  FMUL R20, R21, R16 ;  /* 0x0000001015147220 */ /* 0x000fe20000400000 */
[----:B------:R-:W-:Y:S02]  /*e860*/  ISETP.GT.AND P1, PT, R0, RZ, P3 ;  /* 0x000000ff0000720c */ /* 0x000fe40001f24270 */
[----:B------:R-:W-:Y:S01]  /*e870*/  P2R R184, PR, RZ, 0x8 ;  /* 0x00000008ffb87803 */ /* 0x000fe20000000000 */
[----:B------:R-:W-:-:S05]  /*e880*/  FFMA R20, R199, R2, R20 ;  /* 0x00000002c7147223 */ /* 0x000fca0000000014 */
[----:B------:R-:W-:-:S05]  /*e890*/  F2FP.F16.F32.PACK_AB R20, RZ, R20 ;  /* 0x00000014ff14723e */ /* 0x000fca00000000ff */
[----:B------:R0:W-:Y:S01]  /*e8a0*/  @P0 STG.E.U16 desc[UR48][R22.64+0x72], R20 ;  /* 0x0000721416000986 */ /* 0x0001e2000c101530 */
[----:B------:R-:W-:Y:S05]  /*e8b0*/  @!P1 BRA `(.L_x_153) ;  /* 0x0000000000049947 */ /* 0x000fea0003800000 */
[----:B------:R0:W5:Y:S02]  /*e8c0*/  LDG.E.LTC128B.U16 R200, desc[UR48][R14.64+0x80] ;  /* 0x000080300ec87981 */ /* 0x000164000c1e1520 */
.L_x_153:
[----:B------:R-:W-:Y:S05]  /*e8d0*/  BSYNC B1 ;  /* 0x0000000000017941 */ /* 0x000fea0003800000 */
.L_x_152:
[----:B-----5:R-:W-:Y:S01]  /*e8e0*/  HADD2.F32 R21, -RZ, R200.H0_H0 ;  /* 0x200000c8ff157230 */ /* 0x020fe20000004100 */
[----:B------:R-:W-:Y:S01]  /*e8f0*/  ISETP.GT.AND P2, PT, R3, 0x41, PT ;  /* 0x000000410300780c */ /* 0x000fe20003f44270 */
[----:B------:R-:W-:Y:S03]  /*e900*/  BSSY B1, `(.L_x_154) ;  /* 0x0000009000017945 */ /* 0x000fe60003800000 */
[----:B------:R-:W-:Y:S01]  /*e910*/  FMUL R21, R21, R16 ;  /* 0x0000001015157220 */ /* 0x000fe20000400000 */
[----:B------:R-:W-:-:S03]  /*e920*/  ISETP.GT.AND P0, PT, R0, RZ, P2 ;  /* 0x000000ff0000720c */ /* 0x000fc60001704270 */
[----:B------:R-:W-:Y:S01]  /*e930*/  FFMA R21, R168, R2, R21 ;  /* 0x00000002a8157223 */ /* 0x000fe20000000015 */
[----:B------:R-:W-:-:S04]  /*e940*/  P2R R168, PR, RZ, 0x4 ;  /* 0x00000004ffa87803 */ /* 0x000fc80000000000 */
[----:B------:R-:W-:-:S05]  /*e950*/  F2FP.F16.F32.PACK_AB R21, RZ, R21 ;  /* 0x00000015ff15723e */ /* 0x000fca00000000ff */
[----:B------:R0:W-:Y:S01]  /*e960*/  @P1 STG.E.U16 desc[UR48][R4.64+0x80], R21 ;  /* 0x0000801504001986 */ /* 0x0001e2000c101530 */
[----:B------:R-:W-:Y:S05]  /*e970*/  @!P0 BRA `(.L_x_155) ;  /* 0x0000000000048947 */ /* 0x000fea0003800000 */
[----:B------:R0:W5:Y:S02]  /*e980*/  LDG.E.LTC128B.U16 R200, desc[UR48][R14.64+0x82] ;  /* 0x000082300ec87981 */ /* 0x000164000c1e1520 */
.L_x_155:
[----:B------:R-:W-:Y:S05]  /*e990*/  BSYNC B1 ;  /* 0x0000000000017941 */ /* 0x000fea0003800000 */
.L_x_154:
        /* <DEDUP_REMOVED lines=9> */
.L_x_157:
[----:B------:R-:W-:Y:S05]  /*ea30*/  BSYNC B1 ;  /* 0x0000000000017941 */ /* 0x000fea0003800000 */
.L_x_156:
        /* <DEDUP_REMOVED lines=9> */
.L_x_159:
[----:B------:R-:W-:Y:S05]  /*ead0*/  BSYNC B1 ;  /* 0x0000000000017941 */ /* 0x000fea0003800000 */
.L_x_158:
[----:B0----5:R-:W-:Y:S01]  /*eae0*/  HADD2.F32 R21, -RZ, R200.H0_H0 ;  /* 0x200000c8ff157230 */ /* 0x021fe20000004100 */
[----:B------:R-:W-:Y:S01]  /*eaf0*/  ISETP.GT.AND P6, PT, R3, 0x48, PT ;  /* 0x000000480300780c */ /* 0x000fe20003fc4270 */
[----:B------:R-:W-:Y:S03]  /*eb00*/  BSSY B1, `(.L_x_160) ;  /* 0x0000008000017945 */ /* 0x000fe60003800000 */
[----:B------:R-:W-:Y:S01]  /*eb10*/  FMUL R20, R21, R16 ;  /* 0x0000001015147220 */ /* 0x000fe20000400000 */
[----:B------:R-:W-:-:S03]  /*eb20*/  ISETP.GT.AND P1, PT, R0, RZ, P6 ;  /* 0x000000ff0000720c */ /* 0x000fc60003724270 */
[----:B------:R-:W-:-:S05]  /*eb30*/  FFMA R20, R171, R2, R20 ;  /* 0x00000002ab147223 */ /* 0x000fca0000000014 */
[----:B------:R-:W-:-:S05]  /*eb40*/  F2FP.F16.F32.PACK_AB R20, RZ, R20 ;  /* 0x00000014ff14723e */ /* 0x000fca00000000ff */
[----:B------:R0:W-:Y:S01]  /*eb50*/  @P0 STG.E.U16 desc[UR48][R6.64+0x82], R20 ;  /* 0x0000821406000986 */ /* 0x0001e2000c101530 */
[----:B------:R-:W-:Y:S05]  /*eb60*/  @!P1 BRA `(.L_x_161) ;  /* 0x0000000000049947 */ /* 0x000fea0003800000 */
[----:B------:R0:W5:Y:S02]  /*eb70*/  LDG.E.LTC128B.U16 R200, desc[UR48][R14.64+0x90] ;  /* 0x000090300ec87981 */ /* 0x000164000c1e1520 */
.L_x_161:
[----:B------:R-:W-:Y:S05]  /*eb80*/  BSYNC B1 ;  /* 0x0000000000017941 */ /* 0x000fea0003800000 */
.L_x_160:
[----:B-----5:R-:W-:Y:S01]  /*eb90*/  HADD2.F32 R21, -RZ, R200.H0_H0 ;  /* 0x200000c8ff157230 */ /* 0x020fe20000004100 */
        /* <DEDUP_REMOVED lines=9> */
.L_x_163:
[----:B------:R-:W-:Y:S05]  /*ec30*/  BSYNC B1 ;  /* 0x0000000000017941 */ /* 0x000fea0003800000 */
.L_x_162:
        /* <DEDUP_REMOVED lines=9> */
.L_x_165:
[----:B------:R-:W-:Y:S05]  /*ecd0*/  BSYNC B1 ;  /* 0x0000000000017941 */ /* 0x000fea0003800000 */
.L_x_164:
        /* <DEDUP_REMOVED lines=9> */
.L_x_167:
[----:B------:R-:W-:Y:S05]  /*ed70*/  BSYNC B1 ;  /* 0x0000000000017941 */ /* 0x000fea0003800000 */
.L_x_166:
[----:B0----5:R-:W-:Y:S01]  /*ed80*/  HADD2.F32 R21, -RZ, R200.H0_H0 ;  /* 0x200000c8ff157230 */ /* 0x021fe20000004100 */
        /* <DEDUP_REMOVED lines=9> */
.L_x_169:
[----:B------:R-:W-:Y:S05]  /*ee20*/  BSYNC B1 ;  /* 0x0000000000017941 */ /* 0x000fea0003800000 */
.L_x_168:
        /* <DEDUP_REMOVED lines=10> */
.L_x_171:
[----:B------:R-:W-:Y:S05]  /*eed0*/  BSYNC B1 ;  /* 0x0000000000017941 */ /* 0x000fea0003800000 */
.L_x_170:
        /* <DEDUP_REMOVED lines=9> */
.L_x_173:
[----:B------:R-:W-:Y:S05]  /*ef70*/  BSYNC B1 ;  /* 0x0000000000017941 */ /* 0x000fea0003800000 */
.L_x_172:
        /* <DEDUP_REMOVED lines=9> */
.L_x_175:
[----:B------:R-:W-:Y:S05]  /*f010*/  BSYNC B1 ;  /* 0x0000000000017941 */ /* 0x000fea0003800000 */
.L_x_174:
        /* <DEDUP_REMOVED lines=10> */
.L_x_177:
[----:B------:R-:W-:Y:S05]  /*f0c0*/  BSYNC B1 ;  /* 0x0000000000017941 */ /* 0x000fea0003800000 */
.L_x_176:
        /* <DEDUP_REMOVED lines=10> */
.L_x_179:
[----:B------:R-:W-:Y:S05]  /*f170*/  BSYNC B1 ;  /* 0x0000000000017941 */ /* 0x000fea0003800000 */
.L_x_178:
        /* <DEDUP_REMOVED lines=9> */
.L_x_181:
[----:B------:R-:W-:Y:S05]  /*f210*/  BSYNC B1 ;  /* 0x0000000000017941 */ /* 0x000fea0003800000 */
.L_x_180:
        /* <DEDUP_REMOVED lines=9> */
.L_x_183:
[----:B------:R-:W-:Y:S05]  /*f2b0*/  BSYNC B1 ;  /* 0x0000000000017941 */ /* 0x000fea0003800000 */
.L_x_182:
[----:B-----5:R-:W-:Y:S01]  /*f2c0*/  HADD2.F32 R21, -RZ, R200.H0_H0 ;  /* 0x200000c8ff157230 */ /* 0x020fe20000004100 */
[----:B------:R-:W-:Y:S04]  /*f2d0*/  BSSY B1, `(.L_x_184) ;  /* 0x0000009000017945 */ /* 0x000fe80003800000 */
[----:B------:R-:W-:-:S04]  /*f2e0*/  FMUL R20, R21, R16 ;  /* 0x0000001015147220 */ /* 0x000fc80000400000 */
[----:B------:R-:W-:-:S05]  /*f2f0*/  FFMA R20, R183, R2, R20 ;  /* 0x00000002b7147223 */ /* 0x000fca0000000014 */
[----:B------:R-:W-:-:S05]  /*f300*/  F2FP.F16.F32.PACK_AB R20, RZ, R20 ;  /* 0x00000014ff14723e */ /* 0x000fca00000000ff */
[----:B------:R0:W-:Y:S01]  /*f310*/  @P5 STG.E.U16 desc[UR48][R6.64+0xb2], R20 ;  /* 0x0000b21406005986 */ /* 0x0001e2000c101530 */
[----:B------:R-:W-:-:S04]  /*f320*/  ISETP.NE.AND P5, PT, R184, RZ, PT ;  /* 0x000000ffb800720c */ /* 0x000fc80003fa5270 */
[----:B------:R-:W-:-:S13]  /*f330*/  ISETP.GT.AND P5, PT, R0, 0x80, P5 ;  /* 0x000000800000780c */ /* 0x000fda0002fa4270 */
[----:B0-----:R-:W-:Y:S05]  /*f340*/  @!P5 BRA `(.L_x_185) ;  /* 0x000000000004d947 */ /* 0x001fea0003800000 */
[----:B------:R0:W5:Y:S02]  /*f350*/  LDG.E.LTC128B.U16 R200, desc[UR48][R10.64+0x80] ;  /* 0x000080300ac87981 */ /* 0x000164000c1e1520 */
.L_x_185:
[----:B------:R-:W-:Y:S05]  /*f360*/  BSYNC B1 ;  /* 0x0000000000017941 */ /* 0x000fea0003800000 */
.L_x_184:
        /* <DEDUP_REMOVED lines=10> */
.L_x_187:
[----:B------:R-:W-:Y:S05]  /*f410*/  BSYNC B1 ;  /* 0x0000000000017941 */ /* 0x000fea0003800000 */
.L_x_186:
        /* <DEDUP_REMOVED lines=10> */
.L_x_189:
[----:B------:R-:W-:Y:S05]  /*f4c0*/  BSYNC B1 ;  /* 0x0000000000017941 */ /* 0x000fea0003800000 */
.L_x_188:
        /* <DEDUP_REMOVED lines=10> */
.L_x_191:
[----:B------:R-:W-:Y:S05]  /*f570*/  BSYNC B1 ;  /* 0x0000000000017941 */ /* 0x000fea0003800000 */
.L_x_190:
        /* <DEDUP_REMOVED lines=9> */
.L_x_193:
[----:B------:R-:W-:Y:S05]  /*f610*/  BSYNC B1 ;  /* 0x0000000000017941 */ /* 0x000fea0003800000 */
.L_x_192:
        /* <DEDUP_REMOVED lines=9> */
.L_x_195:
[----:B------:R-:W-:Y:S05]  /*f6b0*/  BSYNC B1 ;  /* 0x0000000000017941 */ /* 0x000fea0003800000 */
.L_x_194:
        /* <DEDUP_REMOVED lines=9> */
.L_x_197:
[----:B------:R-:W-:Y:S05]  /*f750*/  BSYNC B1 ;  /* 0x0000000000017941 */ /* 0x000fea0003800000 */
.L_x_196:
        /* <DEDUP_REMOVED lines=9> */
.L_x_199:
[----:B------:R-:W-:Y:S05]  /*f7f0*/  BSYNC B1 ;  /* 0x0000000000017941 */ /* 0x000fea0003800000 */
.L_x_198:
        /* <DEDUP_REMOVED lines=9> */
.L_x_201:
[----:B------:R-:W-:Y:S05]  /*f890*/  BSYNC B1 ;  /* 0x0000000000017941 */ /* 0x000fea0003800000 */
.L_x_200:
        /* <DEDUP_REMOVED lines=9> */
.L_x_203:
[----:B------:R-:W-:Y:S05]  /*f930*/  BSYNC B1 ;  /* 0x0000000000017941 */ /* 0x000fea0003800000 */
.L_x_202:
        /* <DEDUP_REMOVED lines=9> */
.L_x_205:
[----:B------:R-:W-:Y:S05]  /*f9d0*/  BSYNC B1 ;  /* 0x0000000000017941 */ /* 0x000fea0003800000 */
.L_x_204:
        /* <DEDUP_REMOVED lines=9> */
.L_x_207:
[----:B------:R-:W-:Y:S05]  /*fa70*/  BSYNC B1 ;  /* 0x0000000000017941 */ /* 0x000fea0003800000 */
.L_x_206:
        /* <DEDUP_REMOVED lines=9> */
.L_x_209:
[----:B------:R-:W-:Y:S05]  /*fb10*/  BSYNC B1 ;  /* 0x0000000000017941 */ /* 0x000fea0003800000 */
.L_x_208:
        /* <DEDUP_REMOVED lines=9> */
.L_x_211:
[----:B------:R-:W-:Y:S05]  /*fbb0*/  BSYNC B1 ;  /* 0x0000000000017941 */ /* 0x000fea0003800000 */
.L_x_210:
        /* <DEDUP_REMOVED lines=9> */
.L_x_213:
[----:B------:R-:W-:Y:S05]  /*fc50*/  BSYNC B1 ;  /* 0x0000000000017941 */ /* 0x000fea0003800000 */
.L_x_212:
        /* <DEDUP_REMOVED lines=9> */
.L_x_215:
[----:B------:R-:W-:Y:S05]  /*fcf0*/  BSYNC B1 ;  /* 0x0000000000017941 */ /* 0x000fea0003800000 */
.L_x_214:
        /* <DEDUP_REMOVED lines=11> */
.L_x_217:
[----:B------:R-:W-:Y:S05]  /*fdb0*/  BSYNC B1 ;  /* 0x0000000000017941 */ /* 0x000fea0003800000 */
.L_x_216:
        /* <DEDUP_REMOVED lines=11> */
.L_x_219:
[----:B------:R-:W-:Y:S05]  /*fe70*/  BSYNC B1 ;  /* 0x0000000000017941 */ /* 0x000fea0003800000 */
.L_x_218:
        /* <DEDUP_REMOVED lines=9> */
.L_x_221:
[----:B------:R-:W-:Y:S05]  /*ff10*/  BSYNC B1 ;  /* 0x0000000000017941 */ /* 0x000fea0003800000 */
.L_x_220:
        /* <DEDUP_REMOVED lines=9> */
.L_x_223:
[----:B------:R-:W-:Y:S05]  /*ffb0*/  BSYNC B1 ;  /* 0x0000000000017941 */ /* 0x000fea0003800000 */
.L_x_222:
        /* <DEDUP_REMOVED lines=10> */
.L_x_225:
[----:B------:R-:W-:Y:S05]  /*10060*/  BSYNC B1 ;  /* 0x0000000000017941 */ /* 0x000fea0003800000 */
.L_x_224:
        /* <DEDUP_REMOVED lines=10> */
.L_x_227:
[----:B------:R-:W-:Y:S05]  /*10110*/  BSYNC B1 ;  /* 0x0000000000017941 */ /* 0x000fea0003800000 */
.L_x_226:
        /* <DEDUP_REMOVED lines=9> */
.L_x_229:
[----:B------:R-:W-:Y:S05]  /*101b0*/  BSYNC B1 ;  /* 0x0000000000017941 */ /* 0x000fea0003800000 */
.L_x_228:
        /* <DEDUP_REMOVED lines=9> */
.L_x_231:
[----:B------:R-:W-:Y:S05]  /*10250*/  BSYNC B1 ;  /* 0x0000000000017941 */ /* 0x000fea0003800000 */
.L_x_230:
        /* <DEDUP_REMOVED lines=10> */
.L_x_233:
[----:B------:R-:W-:Y:S05]  /*10300*/  BSYNC B1 ;  /* 0x0000000000017941 */ /* 0x000fea0003800000 */
.L_x_232:
        /* <DEDUP_REMOVED lines=10> */
.L_x_235:
[----:B------:R-:W-:Y:S05]  /*103b0*/  BSYNC B1 ;  /* 0x0000000000017941 */ /* 0x000fea0003800000 */
.L_x_234:
        /* <DEDUP_REMOVED lines=9> */
.L_x_237:
[----:B------:R-:W-:Y:S05]  /*10450*/  BSYNC B1 ;  /* 0x0000000000017941 */ /* 0x000fea0003800000 */
.L_x_236:
        /* <DEDUP_REMOVED lines=9> */
.L_x_239:
[----:B------:R-:W-:Y:S05]  /*104f0*/  BSYNC B1 ;  /* 0x0000000000017941 */ /* 0x000fea0003800000 */
.L_x_238:
        /* <DEDUP_REMOVED lines=10> */
.L_x_241:
[----:B------:R-:W-:Y:S05]  /*105a0*/  BSYNC B1 ;  /* 0x0000000000017941 */ /* 0x000fea0003800000 */
.L_x_240:
        /* <DEDUP_REMOVED lines=10> */
.L_x_243:
[----:B------:R-:W-:Y:S05]  /*10650*/  BSYNC B1 ;  /* 0x0000000000017941 */ /* 0x000fea0003800000 */
.L_x_242:
        /* <DEDUP_REMOVED lines=9> */
.L_x_245:
[----:B------:R-:W-:Y:S05]  /*106f0*/  BSYNC B1 ;  /* 0x0000000000017941 */ /* 0x000fea0003800000 */
.L_x_244:
        /* <DEDUP_REMOVED lines=9> */
.L_x_247:
[----:B------:R-:W-:Y:S05]  /*10790*/  BSYNC B1 ;  /* 0x0000000000017941 */ /* 0x000fea0003800000 */
.L_x_246:
        /* <DEDUP_REMOVED lines=10> */
.L_x_249:
[----:B------:R-:W-:Y:S05]  /*10840*/  BSYNC B1 ;  /* 0x0000000000017941 */ /* 0x000fea0003800000 */
.L_x_248:
        /* <DEDUP_REMOVED lines=10> */
.L_x_251:
[----:B------:R-:W-:Y:S05]  /*108f0*/  BSYNC B1 ;  /* 0x0000000000017941 */ /* 0x000fea0003800000 */
.L_x_250:
        /* <DEDUP_REMOVED lines=10> */
.L_x_253:
[----:B------:R-:W-:Y:S05]  /*109a0*/  BSYNC B1 ;  /* 0x0000000000017941 */ /* 0x000fea0003800000 */
.L_x_252:
        /* <DEDUP_REMOVED lines=10> */
.L_x_255:
[----:B------:R-:W-:Y:S05]  /*10a50*/  BSYNC B1 ;  /* 0x0000000000017941 */ /* 0x000fea0003800000 */
.L_x_254:
        /* <DEDUP_REMOVED lines=9> */
.L_x_257:
[----:B------:R-:W-:Y:S05]  /*10af0*/  BSYNC B1 ;  /* 0x0000000000017941 */ /* 0x000fea0003800000 */
.L_x_256:
        /* <DEDUP_REMOVED lines=9> */
.L_x_259:
[----:B------:R-:W-:Y:S05]  /*10b90*/  BSYNC B1 ;  /* 0x0000000000017941 */ /* 0x000fea0003800000 */
.L_x_258:
        /* <DEDUP_REMOVED lines=9> */
.L_x_261:
[----:B------:R-:W-:Y:S05]  /*10c30*/  BSYNC B1 ;  /* 0x0000000000017941 */ /* 0x000fea0003800000 */
.L_x_260:
        /* <DEDUP_REMOVED lines=9> */
.L_x_263:
[----:B------:R-:W-:Y:S05]  /*10cd0*/  BSYNC B1 ;  /* 0x0000000000017941 */ /* 0x000fea0003800000 */
.L_x_262:
        /* <DEDUP_REMOVED lines=9> */
.L_x_265:
[----:B------:R-:W-:Y:S05]  /*10d70*/  BSYNC B1 ;  /* 0x0000000000017941 */ /* 0x000fea0003800000 */
.L_x_264:
        /* <DEDUP_REMOVED lines=9> */
.L_x_267:
[----:B------:R-:W-:Y:S05]  /*10e10*/  BSYNC B1 ;  /* 0x0000000000017941 */ /* 0x000fea0003800000 */
.L_x_266:
        /* <DEDUP_REMOVED lines=9> */
.L_x_269:
[----:B------:R-:W-:Y:S05]  /*10eb0*/  BSYNC B1 ;  /* 0x0000000000017941 */ /* 0x000fea0003800000 */
.L_x_268:
        /* <DEDUP_REMOVED lines=9> */
.L_x_271:
[----:B------:R-:W-:Y:S05]  /*10f50*/  BSYNC B1 ;  /* 0x0000000000017941 */ /* 0x000fea0003800000 */
.L_x_270:
        /* <DEDUP_REMOVED lines=9> */
.L_x_273:
[----:B------:R-:W-:Y:S05]  /*10ff0*/  BSYNC B1 ;  /* 0x0000000000017941 */ /* 0x000fea0003800000 */
.L_x_272:
        /* <DEDUP_REMOVED lines=9> */
.L_x_275:
[----:B------:R-:W-:Y:S05]  /*11090*/  BSYNC B1 ;  /* 0x0000000000017941 */ /* 0x000fea0003800000 */
.L_x_274:
        /* <DEDUP_REMOVED lines=9> */
.L_x_277:
[----:B------:R-:W-:Y:S05]  /*11130*/  BSYNC B1 ;  /* 0x0000000000017941 */ /* 0x000fea0003800000 */
.L_x_276:
        /* <DEDUP_REMOVED lines=9> */
.L_x_279:
[----:B------:R-:W-:Y:S05]  /*111d0*/  BSYNC B1 ;  /* 0x0000000000017941 */ /* 0x000fea0003800000 */
.L_x_278:
        /* <DEDUP_REMOVED lines=11> */
.L_x_281:
[----:B------:R-:W-:Y:S05]  /*11290*/  BSYNC B1 ;  /* 0x0000000000017941 */ /* 0x000fea0003800000 */
.L_x_280:
        /* <DEDUP_REMOVED lines=11> */
.L_x_283:
[----:B------:R-:W-:Y:S05]  /*11350*/  BSYNC B1 ;  /* 0x0000000000017941 */ /* 0x000fea0003800000 */
.L_x_282:
        /* <DEDUP_REMOVED lines=9> */
.L_x_285:
[----:B------:R-:W-:Y:S05]  /*113f0*/  BSYNC B1 ;  /* 0x0000000000017941 */ /* 0x000fea0003800000 */
.L_x_284:
        /* <DEDUP_REMOVED lines=9> */
.L_x_287:
[----:B------:R-:W-:Y:S05]  /*11490*/  BSYNC B1 ;  /* 0x0000000000017941 */ /* 0x000fea0003800000 */
.L_x_286:
        /* <DEDUP_REMOVED lines=10> */
.L_x_289:
[----:B------:R-:W-:Y:S05]  /*11540*/  BSYNC B1 ;  /* 0x0000000000017941 */ /* 0x000fea0003800000 */
.L_x_288:
        /* <DEDUP_REMOVED lines=10> */
.L_x_291:
[----:B------:R-:W-:Y:S05]  /*115f0*/  BSYNC B1 ;  /* 0x0000000000017941 */ /* 0x000fea0003800000 */
.L_x_290:
        /* <DEDUP_REMOVED lines=9> */
.L_x_293:
[----:B------:R-:W-:Y:S05]  /*11690*/  BSYNC B1 ;  /* 0x0000000000017941 */ /* 0x000fea0003800000 */
.L_x_292:
        /* <DEDUP_REMOVED lines=9> */
.L_x_295:
[----:B------:R-:W-:Y:S05]  /*11730*/  BSYNC B1 ;  /* 0x0000000000017941 */ /* 0x000fea0003800000 */
.L_x_294:
        /* <DEDUP_REMOVED lines=10> */
.L_x_297:
[----:B------:R-:W-:Y:S05]  /*117e0*/  BSYNC B1 ;  /* 0x0000000000017941 */ /* 0x000fea0003800000 */
.L_x_296:
        /* <DEDUP_REMOVED lines=10> */
.L_x_299:
[----:B------:R-:W-:Y:S05]  /*11890*/  BSYNC B1 ;  /* 0x0000000000017941 */ /* 0x000fea0003800000 */
.L_x_298:
        /* <DEDUP_REMOVED lines=9> */
.L_x_301:
[----:B------:R-:W-:Y:S05]  /*11930*/  BSYNC B1 ;  /* 0x0000000000017941 */ /* 0x000fea0003800000 */
.L_x_300:
        /* <DEDUP_REMOVED lines=9> */
.L_x_303:
[----:B------:R-:W-:Y:S05]  /*119d0*/  BSYNC B1 ;  /* 0x0000000000017941 */ /* 0x000fea0003800000 */
.L_x_302:
        /* <DEDUP_REMOVED lines=10> */
.L_x_305:
[----:B------:R-:W-:Y:S05]  /*11a80*/  BSYNC B1 ;  /* 0x0000000000017941 */ /* 0x000fea0003800000 */
.L_x_304:
        /* <DEDUP_REMOVED lines=10> */
.L_x_307:
[----:B------:R-:W-:Y:S05]  /*11b30*/  BSYNC B1 ;  /* 0x0000000000017941 */ /* 0x000fea0003800000 */
.L_x_306:
        /* <DEDUP_REMOVED lines=9> */
.L_x_309:
[----:B------:R-:W-:Y:S05]  /*11bd0*/  BSYNC B1 ;  /* 0x0000000000017941 */ /* 0x000fea0003800000 */
.L_x_308:
        /* <DEDUP_REMOVED lines=9> */
.L_x_311:
[----:B------:R-:W-:Y:S05]  /*11c70*/  BSYNC B1 ;  /* 0x0000000000017941 */ /* 0x000fea0003800000 */
.L_x_310:
        /* <DEDUP_REMOVED lines=10> */
.L_x_313:
[----:B------:R-:W-:Y:S05]  /*11d20*/  BSYNC B1 ;  /* 0x0000000000017941 */ /* 0x000fea0003800000 */
.L_x_312:
        /* <DEDUP_REMOVED lines=10> */
.L_x_315:
[----:B------:R-:W-:Y:S05]  /*11dd0*/  BSYNC B1 ;  /* 0x0000000000017941 */ /* 0x000fea0003800000 */
.L_x_314:
        /* <DEDUP_REMOVED lines=10> */
.L_x_317:
[----:B------:R-:W-:Y:S05]  /*11e80*/  BSYNC B1 ;  /* 0x0000000000017941 */ /* 0x000fea0003800000 */
.L_x_316:
        /* <DEDUP_REMOVED lines=10> */
.L_x_319:
[----:B------:R-:W-:Y:S05]  /*11f30*/  BSYNC B1 ;  /* 0x0000000000017941 */ /* 0x000fea0003800000 */
.L_x_318:
        /* <DEDUP_REMOVED lines=9> */
.L_x_321:
[----:B------:R-:W-:Y:S05]  /*11fd0*/  BSYNC B1 ;  /* 0x0000000000017941 */ /* 0x000fea0003800000 */
.L_x_320:
        /* <DEDUP_REMOVED lines=9> */
.L_x_323:
[----:B------:R-:W-:Y:S05]  /*12070*/  BSYNC B1 ;  /* 0x0000000000017941 */ /* 0x000fea0003800000 */
.L_x_322:
        /* <DEDUP_REMOVED lines=9> */
.L_x_325:
[----:B------:R-:W-:Y:S05]  /*12110*/  BSYNC B1 ;  /* 0x0000000000017941 */ /* 0x000fea0003800000 */
.L_x_324:
        /* <DEDUP_REMOVED lines=9> */
.L_x_327:
[----:B------:R-:W-:Y:S05]  /*121b0*/  BSYNC B1 ;  /* 0x0000000000017941 */ /* 0x000fea0003800000 */
.L_x_326:
        /* <DEDUP_REMOVED lines=9> */
.L_x_329:
[----:B------:R-:W-:Y:S05]  /*12250*/  BSYNC B1 ;  /* 0x0000000000017941 */ /* 0x000fea0003800000 */
.L_x_328:
        /* <DEDUP_REMOVED lines=9> */
.L_x_331:
[----:B------:R-:W-:Y:S05]  /*122f0*/  BSYNC B1 ;  /* 0x0000000000017941 */ /* 0x000fea0003800000 */
.L_x_330:
        /* <DEDUP_REMOVED lines=9> */
.L_x_333:
[----:B------:R-:W-:Y:S05]  /*12390*/  BSYNC B1 ;  /* 0x0000000000017941 */ /* 0x000fea0003800000 */
.L_x_332:
        /* <DEDUP_REMOVED lines=9> */
.L_x_335:
[----:B------:R-:W-:Y:S05]  /*12430*/  BSYNC B1 ;  /* 0x0000000000017941 */ /* 0x000fea0003800000 */
.L_x_334:
        /* <DEDUP_REMOVED lines=9> */
.L_x_337:
[----:B------:R-:W-:Y:S05]  /*124d0*/  BSYNC B1 ;  /* 0x0000000000017941 */ /* 0x000fea0003800000 */
.L_x_336:
        /* <DEDUP_REMOVED lines=9> */
.L_x_339:
[----:B------:R-:W-:Y:S05]  /*12570*/  BSYNC B1 ;  /* 0x0000000000017941 */ /* 0x000fea0003800000 */
.L_x_338:
        /* <DEDUP_REMOVED lines=9> */
.L_x_341:
[----:B------:R-:W-:Y:S05]  /*12610*/  BSYNC B1 ;  /* 0x0000000000017941 */ /* 0x000fea0003800000 */
.L_x_340:
        /* <DEDUP_REMOVED lines=9> */
.L_x_343:
[----:B------:R-:W-:Y:S05]  /*126b0*/  BSYNC B1 ;  /* 0x0000000000017941 */ /* 0x000fea0003800000 */
.L_x_342:
        /* <DEDUP_REMOVED lines=11> */
.L_x_345:
[----:B------:R-:W-:Y:S05]  /*12770*/  BSYNC B1 ;  /* 0x0000000000017941 */ /* 0x000fea0003800000 */
.L_x_344:
        /* <DEDUP_REMOVED lines=11> */
.L_x_347:
[----:B------:R-:W-:Y:S05]  /*12830*/  BSYNC B1 ;  /* 0x0000000000017941 */ /* 0x000fea0003800000 */
.L_x_346:
        /* <DEDUP_REMOVED lines=9> */
.L_x_349:
[----:B------:R-:W-:Y:S05]  /*128d0*/  BSYNC B1 ;  /* 0x0000000000017941 */ /* 0x000fea0003800000 */
.L_x_348:
        /* <DEDUP_REMOVED lines=9> */
.L_x_351:
[----:B------:R-:W-:Y:S05]  /*12970*/  BSYNC B1 ;  /* 0x0000000000017941 */ /* 0x000fea0003800000 */
.L_x_350:
        /* <DEDUP_REMOVED lines=10> */
.L_x_353:
[----:B------:R-:W-:Y:S05]  /*12a20*/  BSYNC B1 ;  /* 0x0000000000017941 */ /* 0x000fea0003800000 */
.L_x_352:
        /* <DEDUP_REMOVED lines=10> */
.L_x_355:
[----:B------:R-:W-:Y:S05]  /*12ad0*/  BSYNC B1 ;  /* 0x0000000000017941 */ /* 0x000fea0003800000 */
.L_x_354:
        /* <DEDUP_REMOVED lines=9> */
.L_x_357:
[----:B------:R-:W-:Y:S05]  /*12b70*/  BSYNC B1 ;  /* 0x0000000000017941 */ /* 0x000fea0003800000 */
.L_x_356:
        /* <DEDUP_REMOVED lines=9> */
.L_x_359:
[----:B------:R-:W-:Y:S05]  /*12c10*/  BSYNC B1 ;  /* 0x0000000000017941 */ /* 0x000fea0003800000 */
.L_x_358:
        /* <DEDUP_REMOVED lines=10> */
.L_x_361:
[----:B------:R-:W-:Y:S05]  /*12cc0*/  BSYNC B1 ;  /* 0x0000000000017941 */ /* 0x000fea0003800000 */
.L_x_360:
        /* <DEDUP_REMOVED lines=10> */
.L_x_363:
[----:B------:R-:W-:Y:S05]  /*12d70*/  BSYNC B1 ;  /* 0x0000000000017941 */ /* 0x000fea0003800000 */
.L_x_362:
        /* <DEDUP_REMOVED lines=9> */
.L_x_365:
[----:B------:R-:W-:Y:S05]  /*12e10*/  BSYNC B1 ;  /* 0x0000000000017941 */ /* 0x000fea0003800000 */
.L_x_364:
        /* <DEDUP_REMOVED lines=9> */
.L_x_367:
[----:B------:R-:W-:Y:S05]  /*12eb0*/  BSYNC B1 ;  /* 0x0000000000017941 */ /* 0x000fea0003800000 */
.L_x_366:
        /* <DEDUP_REMOVED lines=10> */
.L_x_369:
[----:B------:R-:W-:Y:S05]  /*12f60*/  BSYNC B1 ;  /* 0x0000000000017941 */ /* 0x000fea0003800000 */
.L_x_368:
        /* <DEDUP_REMOVED lines=10> */
.L_x_371:
[----:B------:R-:W-:Y:S05]  /*13010*/  BSYNC B1 ;  /* 0x0000000000017941 */ /* 0x000fea0003800000 */
.L_x_370:
        /* <DEDUP_REMOVED lines=9> */
.L_x_373:
[----:B------:R-:W-:Y:S05]  /*130b0*/  BSYNC B1 ;  /* 0x0000000000017941 */ /* 0x000fea0003800000 */
.L_x_372:
        /* <DEDUP_REMOVED lines=9> */
.L_x_375:
[----:B------:R-:W-:Y:S05]  /*13150*/  BSYNC B1 ;  /* 0x0000000000017941 */ /* 0x000fea0003800000 */
.L_x_374:
        /* <DEDUP_REMOVED lines=10> */
.L_x_377:
[----:B------:R-:W-:Y:S05]  /*13200*/  BSYNC B1 ;  /* 0x0000000000017941 */ /* 0x000fea0003800000 */
.L_x_376:
        /* <DEDUP_REMOVED lines=10> */
.L_x_379:
[----:B------:R-:W-:Y:S05]  /*132b0*/  BSYNC B1 ;  /* 0x0000000000017941 */ /* 0x000fea0003800000 */
.L_x_378:
        /* <DEDUP_REMOVED lines=10> */
.L_x_381:
[----:B------:R-:W-:Y:S05]  /*13360*/  BSYNC B1 ;  /* 0x0000000000017941 */ /* 0x000fea0003800000 */
.L_x_380:
        /* <DEDUP_REMOVED lines=10> */
.L_x_383:
[----:B------:R-:W-:Y:S05]  /*13410*/  BSYNC B1 ;  /* 0x0000000000017941 */ /* 0x000fea0003800000 */
.L_x_382:
        /* <DEDUP_REMOVED lines=9> */
.L_x_385:
[----:B------:R-:W-:Y:S05]  /*134b0*/  BSYNC B1 ;  /* 0x0000000000017941 */ /* 0x000fea0003800000 */
.L_x_384:
        /* <DEDUP_REMOVED lines=9> */
.L_x_387:
[----:B------:R-:W-:Y:S05]  /*13550*/  BSYNC B1 ;  /* 0x0000000000017941 */ /* 0x000fea0003800000 */
.L_x_386:
        /* <DEDUP_REMOVED lines=9> */
.L_x_389:
[----:B------:R-:W-:Y:S05]  /*135f0*/  BSYNC B1 ;  /* 0x0000000000017941 */ /* 0x000fea0003800000 */
.L_x_388:
        /* <DEDUP_REMOVED lines=9> */
.L_x_391:
[----:B------:R-:W-:Y:S05]  /*13690*/  BSYNC B1 ;  /* 0x0000000000017941 */ /* 0x000fea0003800000 */
.L_x_390:
        /* <DEDUP_REMOVED lines=9> */
.L_x_393:
[----:B------:R-:W-:Y:S05]  /*13730*/  BSYNC B1 ;  /* 0x0000000000017941 */ /* 0x000fea0003800000 */
.L_x_392:
        /* <DEDUP_REMOVED lines=9> */
.L_x_395:
[----:B------:R-:W-:Y:S05]  /*137d0*/  BSYNC B1 ;  /* 0x0000000000017941 */ /* 0x000fea0003800000 */
.L_x_394:
        /* <DEDUP_REMOVED lines=9> */
.L_x_397:
[----:B------:R-:W-:Y:S05]  /*13870*/  BSYNC B1 ;  /* 0x0000000000017941 */ /* 0x000fea0003800000 */
.L_x_396:
        /* <DEDUP_REMOVED lines=9> */
.L_x_399:
[----:B------:R-:W-:Y:S05]  /*13910*/  BSYNC B1 ;  /* 0x0000000000017941 */ /* 0x000fea0003800000 */
.L_x_398:
        /* <DEDUP_REMOVED lines=9> */
.L_x_401:
[----:B------:R-:W-:Y:S05]  /*139b0*/  BSYNC B1 ;  /* 0x0000000000017941 */ /* 0x000fea0003800000 */
.L_x_400:
        /* <DEDUP_REMOVED lines=9> */
.L_x_403:
[----:B------:R-:W-:Y:S05]  /*13a50*/  BSYNC B1 ;  /* 0x0000000000017941 */ /* 0x000fea0003800000 */
.L_x_402:
        /* <DEDUP_REMOVED lines=9> */
.L_x_405:
[----:B------:R-:W-:Y:S05]  /*13af0*/  BSYNC B1 ;  /* 0x0000000000017941 */ /* 0x000fea0003800000 */
.L_x_404:
        /* <DEDUP_REMOVED lines=9> */
.L_x_407:
[----:B------:R-:W-:Y:S05]  /*13b90*/  BSYNC B1 ;  /* 0x0000000000017941 */ /* 0x000fea0003800000 */
.L_x_406:
        /* <DEDUP_REMOVED lines=11> */
.L_x_409:
[----:B------:R-:W-:Y:S05]  /*13c50*/  BSYNC B1 ;  /* 0x0000000000017941 */ /* 0x000fea0003800000 */
.L_x_408:
        /* <DEDUP_REMOVED lines=11> */
.L_x_411:
[----:B------:R-:W-:Y:S05]  /*13d10*/  BSYNC B1 ;  /* 0x0000000000017941 */ /* 0x000fea0003800000 */
.L_x_410:
        /* <DEDUP_REMOVED lines=9> */
.L_x_413:
[----:B------:R-:W-:Y:S05]  /*13db0*/  BSYNC B1 ;  /* 0x0000000000017941 */ /* 0x000fea0003800000 */
.L_x_412:
        /* <DEDUP_REMOVED lines=9> */
.L_x_415:
[----:B------:R-:W-:Y:S05]  /*13e50*/  BSYNC B1 ;  /* 0x0000000000017941 */ /* 0x000fea0003800000 */
.L_x_414:
        /* <DEDUP_REMOVED lines=10> */
.L_x_417:
[----:B------:R-:W-:Y:S05]  /*13f00*/  BSYNC B1 ;  /* 0x0000000000017941 */ /* 0x000fea0003800000 */
.L_x_416:
        /* <DEDUP_REMOVED lines=10> */
.L_x_419:
[----:B------:R-:W-:Y:S05]  /*13fb0*/  BSYNC B1 ;  /* 0x0000000000017941 */ /* 0x000fea0003800000 */
.L_x_418:
        /* <DEDUP_REMOVED lines=9> */
.L_x_421:
[----:B------:R-:W-:Y:S05]  /*14050*/  BSYNC B1 ;  /* 0x0000000000017941 */ /* 0x000fea0003800000 */
.L_x_420:
        /* <DEDUP_REMOVED lines=9> */
.L_x_423:
[----:B------:R-:W-:Y:S05]  /*140f0*/  BSYNC B1 ;  /* 0x0000000000017941 */ /* 0x000fea0003800000 */
.L_x_422:
        /* <DEDUP_REMOVED lines=10> */
.L_x_425:
[----:B------:R-:W-:Y:S05]  /*141a0*/  BSYNC B1 ;  /* 0x0000000000017941 */ /* 0x000fea0003800000 */
.L_x_424:
        /* <DEDUP_REMOVED lines=10> */
.L_x_427:
[----:B------:R-:W-:Y:S05]  /*14250*/  BSYNC B1 ;  /* 0x0000000000017941 */ /* 0x000fea0003800000 */
.L_x_426:
        /* <DEDUP_REMOVED lines=9> */
.L_x_429:
[----:B------:R-:W-:Y:S05]  /*142f0*/  BSYNC B1 ;  /* 0x0000000000017941 */ /* 0x000fea0003800000 */
.L_x_428:
        /* <DEDUP_REMOVED lines=9> */
.L_x_431:
[----:B------:R-:W-:Y:S05]  /*14390*/  BSYNC B1 ;  /* 0x0000000000017941 */ /* 0x000fea0003800000 */
.L_x_430:
        /* <DEDUP_REMOVED lines=10> */
.L_x_433:
[----:B------:R-:W-:Y:S05]  /*14440*/  BSYNC B1 ;  /* 0x0000000000017941 */ /* 0x000fea0003800000 */
.L_x_432:
        /* <DEDUP_REMOVED lines=10> */
.L_x_435:
[----:B------:R-:W-:Y:S05]  /*144f0*/  BSYNC B1 ;  /* 0x0000000000017941 */ /* 0x000fea0003800000 */
.L_x_434:
[----:B-----5:R-:W-:Y:S01]  /*14500*/  HADD2.F32 R3, -RZ, R200.H0_H0 ;  /* 0x200000c8ff037230 */ /* 0x020fe20000004100 */
[----:B------:R-:W-:Y:S04]  /*14510*/  BSSY B1, `(.L_x_436) ;  /* 0x0000008000017945 */ /* 0x000fe80003800000 */
[----:B0123--:R-:W-:-:S04]  /*14520*/  FMUL R14, R3, R16 ;  /* 0x00000010030e7220 */ /* 0x00ffc80000400000 */
[----:B------:R-:W-:-:S05]  /*14530*/  FFMA R14, R53, R2, R14 ;  /* 0x00000002350e7223 */ /* 0x000fca000000000e */
[----:B------:R-:W-:-:S05]  /*14540*/  F2FP.F16.F32.PACK_AB R14, RZ, R14 ;  /* 0x0000000eff0e723e */ /* 0x000fca00000000ff */
[----:B------:R0:W-:Y:S01]  /*14550*/  @P5 STG.E.U16 desc[UR48][R4.64+0x1b2], R14 ;  /* 0x0001b20e04005986 */ /* 0x0001e2000c101530 */
[----:B------:R-:W-:-:S13]  /*14560*/  ISETP.GT.AND P5, PT, R0, 0x8, P1 ;  /* 0x000000080000780c */ /* 0x000fda0000fa4270 */
[----:B0-----:R-:W-:Y:S05]  /*14570*/  @!P5 BRA `(.L_x_437) ;  /* 0x000000000004d947 */ /* 0x001fea0003800000 */
[----:B------:R0:W5:Y:S02]  /*14580*/  LDG.E.LTC128B.U16 R200, desc[UR48][R12.64+0x1b0] ;  /* 0x0001b0300cc87981 */ /* 0x000164000c1e1520 */
.L_x_437:
[----:B------:R-:W-:Y:S05]  /*14590*/  BSYNC B1 ;  /* 0x0000000000017941 */ /* 0x000fea0003800000 */
.L_x_436:
[----:B-----5:R-:W-:Y:S01]  /*145a0*/  HADD2.F32 R3, -RZ, R200.H0_H0 ;  /* 0x200000c8ff037230 */ /* 0x020fe20000004100 */
[----:B------:R-:W-:Y:S01]  /*145b0*/  BSSY B1, `(.L_x_438) ;  /* 0x000000a000017945 */ /* 0x000fe20003800000 */
[----:B------:R-:W-:Y:S02]  /*145c0*/  @P5 IMAD.MOV.U32 R4, RZ, RZ, R6 ;  /* 0x000000ffff045224 */ /* 0x000fe400078e0006 */
[----:B------:R-:W-:Y:S02]  /*145d0*/  @P5 IMAD.MOV.U32 R5, RZ, RZ, R7 ;  /* 0x000000ffff055224 */ /* 0x000fe400078e0007 */
[----:B------:R-:W-:-:S04]  /*145e0*/  FMUL R3, R3, R16 ;  /* 0x0000001003037220 */ /* 0x000fc80000400000 */
[----:B------:R-:W-:-:S05]  /*145f0*/  FFMA R3, R54, R2, R3 ;  /* 0x0000000236037223 */ /* 0x000fca0000000003 */
[----:B------:R-:W-:-:S05]  /*14600*/  F2FP.F16.F32.PACK_AB R3, RZ, R3 ;  /* 0x00000003ff03723e */ /* 0x000fca00000000ff */
[----:B------:R1:W-:Y:S01]  /*14610*/  @P5 STG.E.U16 desc[UR48][R4.64+0x1b0], R3 ;  /* 0x0001b00304005986 */ /* 0x0003e2000c101530 */
[----:B------:R-:W-:-:S13]  /*14620*/  ISETP.GT.AND P5, PT, R0, 0x8, P0 ;  /* 0x000000080000780c */ /* 0x000fda00007a4270 */
[----:B-1----:R-:W-:Y:S05]  /*14630*/  @!P5 BRA `(.L_x_439) ;  /* 0x000000000004d947 */ /* 0x002fea0003800000 */
[----:B------:R1:W5:Y:S02]  /*14640*/  LDG.E.LTC128B.U16 R200, desc[UR48][R12.64+0x1b2] ;  /* 0x0001b2300cc87981 */ /* 0x000364000c1e1520 */
.L_x_439:
[----:B------:R-:W-:Y:S05]  /*14650*/  BSYNC B1 ;  /* 0x0000000000017941 */ /* 0x000fea0003800000 */
.L_x_438:
        /* <DEDUP_REMOVED lines=8> */
[----:B--2---:R-:W-:Y:S05]  /*146e0*/  @!P5 BRA `(.L_x_441) ;  /* 0x000000000004d947 */ /* 0x004fea0003800000 */
[----:B------:R2:W5:Y:S02]  /*146f0*/  LDG.E.LTC128B.U16 R200, desc[UR48][R10.64+0x180] ;  /* 0x000180300ac87981 */ /* 0x000564000c1e1520 */
.L_x_441:
[----:B------:R-:W-:Y:S05]  /*14700*/  BSYNC B1 ;  /* 0x0000000000017941 */ /* 0x000fea0003800000 */
.L_x_440:
        /* <DEDUP_REMOVED lines=8> */
[----:B---3--:R-:W-:Y:S05]  /*14790*/  @!P5 BRA `(.L_x_443) ;  /* 0x000000000004d947 */ /* 0x008fea0003800000 */
[----:B------:R3:W5:Y:S02]  /*147a0*/  LDG.E.LTC128B.U16 R200, desc[UR48][R10.64+0x182] ;  /* 0x000182300ac87981 */ /* 0x000764000c1e1520 */
.L_x_443:
[----:B------:R-:W-:Y:S05]  /*147b0*/  BSYNC B1 ;  /* 0x0000000000017941 */ /* 0x000fea0003800000 */
.L_x_442:
        /* <DEDUP_REMOVED lines=10> */
.L_x_445:
[----:B------:R-:W-:Y:S05]  /*14860*/  BSYNC B1 ;  /* 0x0000000000017941 */ /* 0x000fea0003800000 */
.L_x_444:
        /* <DEDUP_REMOVED lines=10> */
.L_x_447:
[----:B------:R-:W-:Y:S05]  /*14910*/  BSYNC B1 ;  /* 0x0000000000017941 */ /* 0x000fea0003800000 */
.L_x_446:
        /* <DEDUP_REMOVED lines=9> */
.L_x_449:
[----:B------:R-:W-:Y:S05]  /*149b0*/  BSYNC B1 ;  /* 0x0000000000017941 */ /* 0x000fea0003800000 */
.L_x_448:
        /* <DEDUP_REMOVED lines=9> */
.L_x_451:
[----:B------:R-:W-:Y:S05]  /*14a50*/  BSYNC B1 ;  /* 0x0000000000017941 */ /* 0x000fea0003800000 */
.L_x_450:
        /* <DEDUP_REMOVED lines=9> */
.L_x_453:
[----:B------:R-:W-:Y:S05]  /*14af0*/  BSYNC B1 ;  /* 0x0000000000017941 */ /* 0x000fea0003800000 */
.L_x_452:
        /* <DEDUP_REMOVED lines=9> */
.L_x_455:
[----:B------:R-:W-:Y:S05]  /*14b90*/  BSYNC B1 ;  /* 0x0000000000017941 */ /* 0x000fea0003800000 */
.L_x_454:
        /* <DEDUP_REMOVED lines=9> */
.L_x_457:
[----:B------:R-:W-:Y:S05]  /*14c30*/  BSYNC B1 ;  /* 0x0000000000017941 */ /* 0x000fea0003800000 */
.L_x_456:
        /* <DEDUP_REMOVED lines=9> */
.L_x_459:
[----:B------:R-:W-:Y:S05]  /*14cd0*/  BSYNC B1 ;  /* 0x0000000000017941 */ /* 0x000fea0003800000 */
.L_x_458:
        /* <DEDUP_REMOVED lines=9> */
.L_x_461:
[----:B------:R-:W-:Y:S05]  /*14d70*/  BSYNC B1 ;  /* 0x0000000000017941 */ /* 0x000fea0003800000 */
.L_x_460:
        /* <DEDUP_REMOVED lines=9> */
.L_x_463:
[----:B------:R-:W-:Y:S05]  /*14e10*/  BSYNC B1 ;  /* 0x0000000000017941 */ /* 0x000fea0003800000 */
.L_x_462:
        /* <DEDUP_REMOVED lines=9> */
.L_x_465:
[----:B------:R-:W-:Y:S05]  /*14eb0*/  BSYNC B1 ;  /* 0x0000000000017941 */ /* 0x000fea0003800000 */
.L_x_464:
        /* <DEDUP_REMOVED lines=9> */
.L_x_467:
[----:B------:R-:W-:Y:S05]  /*14f50*/  BSYNC B1 ;  /* 0x0000000000017941 */ /* 0x000fea0003800000 */
.L_x_466:
        /* <DEDUP_REMOVED lines=9> */
.L_x_469:
[----:B------:R-:W-:Y:S05]  /*14ff0*/  BSYNC B1 ;  /* 0x0000000000017941 */ /* 0x000fea0003800000 */
.L_x_468:
        /* <DEDUP_REMOVED lines=9> */
.L_x_471:
[----:B------:R-:W-:Y:S05]  /*15090*/  BSYNC B1 ;  /* 0x0000000000017941 */ /* 0x000fea0003800000 */
.L_x_470:
[----:B------:R-:W-:Y:S05]  /*150a0*/  @!P0 BRA `(.L_x_472) ;  /* 0x00000040005c8947 */ /* 0x000fea0003800000 */
[----:B0----5:R-:W-:-:S05]  /*150b0*/  HADD2.F32 R3, -RZ, R200.H0_H0 ;  /* 0x200000c8ff037230 */ /* 0x021fca0000004100 */
[----:B------:R-:W-:-:S04]  /*150c0*/  FMUL R0, R3, R16 ;  /* 0x0000001003007220 */ /* 0x000fc80000400000 */
[----:B------:R-:W-:-:S05]  /*150d0*/  FFMA R0, R39, R2, R0 ;  /* 0x0000000227007223 */ /* 0x000fca0000000000 */
[----:B------:R-:W-:-:S05]  /*150e0*/  F2FP.F16.F32.PACK_AB R0, RZ, R0 ;  /* 0x00000000ff00723e */ /* 0x000fca00000000ff */
[----:B------:R0:W-:Y:S01]  /*150f0*/  STG.E.U16 desc[UR48][R22.64+0x1b2], R0 ;  /* 0x0001b20016007986 */ /* 0x0001e2000c101530 */
[----:B------:R-:W-:Y:S05]  /*15100*/  BRA `(.L_x_472) ;  /* 0x0000004000447947 */ /* 0x000fea0003800000 */
.L_x_29:
[----:B------:R-:W2:Y:S01]  /*15110*/  LDL.LU R221, [R1+0x44] ;  /* 0x0000440001dd7983 */ /* 0x000ea20000300800 */
[----:B------:R-:W-:-:S03]  /*15120*/  ULDC.64 UR4, c[0x0][0x5c0] ;  /* 0x0001700000047ab9 */ /* 0x000fc60000000a00 */
[----:B------:R-:W3:Y:S04]  /*15130*/  LDL.LU R13, [R1+0x48] ;  /* 0x00004800010d7983 */ /* 0x000ee80000300800 */
[----:B------:R-:W4:Y:S04]  /*15140*/  LDL.LU R12, [R1+0x4c] ;  /* 0x00004c00010c7983 */ /* 0x000f280000300800 */
[----:B------:R-:W5:Y:S04]  /*15150*/  LDL.LU R15, [R1+0x40] ;  /* 0x00004000010f7983 */ /* 0x000f680000300800 */
        /* <DEDUP_REMOVED lines=10> */
[----:B------:R-:W5:Y:S01]  /*15200*/  LDL.LU R22, [R1+0x7c] ;  /* 0x00007c0001167983 */ /* 0x000f620000300800 */
[----:B------:R-:W-:-:S02]  /*15210*/  LEA R4, P2, R6, UR4, 0x1 ;  /* 0x0000000406047c11 */ /* 0x000fc4000f8408ff */
[----:B------:R-:W-:Y:S02]  /*15220*/  ISETP.GT.AND P3, PT, R3, 0x1, PT ;  /* 0x000000010300780c */ /* 0x000fe40003f64270 */
[----:B0-----:R-:W-:Y:S02]  /*15230*/  LEA.HI.X R5, R6, UR5, R14, 0x1, P2 ;  /* 0x0000000506057c11 */ /* 0x001fe400090f0c0e */
[----:B------:R-:W-:Y:S02]  /*15240*/  ISETP.GT.AND P2, PT, R0, RZ, P3 ;  /* 0x000000ff0000720c */ /* 0x000fe40001f44270 */
[----:B------:R-:W-:Y:S01]  /*15250*/  SHF.L.U32 R14, R18, 0x4, RZ ;  /* 0x00000004120e7819 */ /* 0x000fe200000006ff */
[-C--:B--2---:R-:W-:Y:S02]  /*15260*/  FMUL R7, R221, R2.reuse ;  /* 0x00000002dd077220 */ /* 0x084fe40000400000 */
[----:B------:R-:W2:Y:S01]  /*15270*/  LDL.LU R221, [R1+0x60] ;  /* 0x0000600001dd7983 */ /* 0x000ea20000300800 */
[----:B---3--:R-:W-:-:S02]  /*15280*/  FMUL R13, R13, R2 ;  /* 0x000000020d0d7220 */ /* 0x008fc40000400000 */
[----:B------:R-:W-:Y:S01]  /*15290*/  F2FP.F16.F32.PACK_AB R7, RZ, R7 ;  /* 0x00000007ff07723e */ /* 0x000fe200000000ff */
[-C--:B----4-:R-:W-:Y:S02]  /*152a0*/  FMUL R12, R12, R2.reuse ;  /* 0x000000020c0c7220 */ /* 0x090fe40000400000 */
[----:B------:R-:W-:Y:S01]  /*152b0*/  F2FP.F16.F32.PACK_AB R13, RZ, R13 ;  /* 0x0000000dff0d723e */ /* 0x000fe200000000ff */
[----:B-----5:R-:W-:Y:S01]  /*152c0*/  FMUL R6, R15, R2 ;  /* 0x000000020f067220 */ /* 0x020fe20000400000 */
[----:B------:R-:W-:Y:S01]  /*152d0*/  @P2 STG.E.U16 desc[UR48][R4.64+0x2], R7 ;  /* 0x0000020704002986 */ /* 0x000fe2000c101530 */
[----:B------:R-:W-:Y:S01]  /*152e0*/  F2FP.F16.F32.PACK_AB R12, RZ, R12 ;  /* 0x0000000cff0c723e */ /* 0x000fe200000000ff */
[----:B------:R-:W-:Y:S02]  /*152f0*/  FMUL R11, R11, R2 ;  /* 0x000000020b0b7220 */ /* 0x000fe40000400000 */
[----:B------:R-:W-:Y:S02]  /*15300*/  F2FP.F16.F32.PACK_AB R6, RZ, R6 ;  /* 0x00000006ff06723e */ /* 0x000fe400000000ff */
[----:B------:R-:W-:Y:S01]  /*15310*/  SHF.L.U64.HI R15, R18, 0x4, R19 ;  /* 0x00000004120f7819 */ /* 0x000fe20000010213 */
[-C--:B------:R-:W-:Y:S01]  /*15320*/  FMUL R10, R10, R2.reuse ;  /* 0x000000020a0a7220 */ /* 0x080fe20000400000 */
[----:B------:R-:W-:Y:S01]  /*15330*/  ISETP.GT.AND P2, PT, R0, 0x8, P0 ;  /* 0x000000080000780c */ /* 0x000fe20000744270 */
[----:B------:R0:W-:Y:S01]  /*15340*/  @P1 STG.E.U16 desc[UR48][R4.64], R6 ;  /* 0x0000000604001986 */ /* 0x0001e2000c101530 */
[----:B------:R-:W-:Y:S01]  /*15350*/  F2FP.F16.F32.PACK_AB R11, RZ, R11 ;  /* 0x0000000bff0b723e */ /* 0x000fe200000000ff */
[----:B------:R-:W-:Y:S01]  /*15360*/  FMUL R9, R9, R2 ;  /* 0x0000000209097220 */ /* 0x000fe20000400000 */
[----:B------:R-:W-:Y:S01]  /*15370*/  F2FP.F16.F32.PACK_AB R10, RZ, R10 ;  /* 0x0000000aff0a723e */ /* 0x000fe200000000ff */
[----:B------:R-:W-:Y:S01]  /*15380*/  FMUL R8, R8, R2 ;  /* 0x0000000208087220 */ /* 0x000fe20000400000 */
[----:B0-----:R-:W-:-:S05]  /*15390*/  IADD3 R6, P1, R14, R4, RZ ;  /* 0x000000040e067210 */ /* 0x001fca0007f3e0ff */
[----:B------:R-:W-:Y:S01]  /*153a0*/  IMAD.X R7, R15, 0x1, R5, P1 ;  /* 0x000000010f077824 */ /* 0x000fe200008e0605 */
[----:B------:R-:W-:-:S04]  /*153b0*/  ISETP.GT.AND P1, PT, R0, 0x8, P3 ;  /* 0x000000080000780c */ /* 0x000fc80001f24270 */
[----:B------:R0:W-:Y:S09]  /*153c0*/  @P2 STG.E.U16 desc[UR48][R6.64], R13 ;  /* 0x0000000d06002986 */ /* 0x0001f2000c101530 */
[----:B------:R1:W-:Y:S01]  /*153d0*/  @P1 STG.E.U16 desc[UR48][R6.64+0x2], R12 ;  /* 0x0000020c06001986 */ /* 0x0003e2000c101530 */
[----:B------:R-:W-:-:S03]  /*153e0*/  ISETP.GT.AND P1, PT, R3, 0x8, PT ;  /* 0x000000080300780c */ /* 0x000fc60003f24270 */
[----:B0-----:R-:W3:Y:S01]  /*153f0*/  LDL.LU R13, [R1+0x4] ;  /* 0x00000400010d7983 */ /* 0x001ee20000300800 */
[----:B------:R-:W-:-:S03]  /*15400*/  ISETP.GT.AND P2, PT, R0, RZ, P1 ;  /* 0x000000ff0000720c */ /* 0x000fc60000f44270 */
[----:B-1----:R-:W4:Y:S01]  /*15410*/  LDL.LU R12, [R1] ;  /* 0x00000000010c7983 */ /* 0x002f220000300800 */
[----:B------:R-:W-:Y:S02]  /*15420*/  F2FP.F16.F32.PACK_AB R9, RZ, R9 ;  /* 0x00000009ff09723e */ /* 0x000fe400000000ff */
[----:B------:R-:W-:Y:S01]  /*15430*/  F2FP.F16.F32.PACK_AB R8, RZ, R8 ;  /* 0x00000008ff08723e */ /* 0x000fe200000000ff */
[----:B------:R-:W5:Y:S06]  /*15440*/  LDL.LU R227, [R1+0x8] ;  /* 0x0000080001e37983 */ /* 0x000f6c0000300800 */
[----:B------:R-:W-:Y:S01]  /*15450*/  @P2 STG.E.U16 desc[UR48][R4.64+0x10], R11 ;  /* 0x0000100b04002986 */ /* 0x000fe2000c101530 */
[----:B------:R-:W-:-:S03]  /*15460*/  ISETP.GT.AND P2, PT, R3, 0x9, PT ;  /* 0x000000090300780c */ /* 0x000fc60003f44270 */
[----:B------:R-:W5:Y:S01]  /*15470*/  LDL.LU R226, [R1+0xc] ;  /* 0x00000c0001e27983 */ /* 0x000f620000300800 */
[C---:B------:R-:W-:Y:S02]  /*15480*/  ISETP.GT.AND P3, PT, R0.reuse, RZ, P2 ;  /* 0x000000ff0000720c */ /* 0x040fe40001764270 */
[C---:B------:R-:W-:Y:S01]  /*15490*/  ISETP.GT.AND P4, PT, R0.reuse, 0x8, P2 ;  /* 0x000000080000780c */ /* 0x040fe20001784270 */
[----:B------:R-:W5:Y:S04]  /*154a0*/  LDL.LU R225, [R1+0x10] ;  /* 0x0000100001e17983 */ /* 0x000f680000300800 */
[----:B------:R-:W5:Y:S04]  /*154b0*/  LDL.LU R224, [R1+0x14] ;  /* 0x0000140001e07983 */ /* 0x000f680000300800 */
[----:B------:R-:W5:Y:S04]  /*154c0*/  LDL.LU R223, [R1+0x18] ;  /* 0x0000180001df7983 */ /* 0x000f680000300800 */
[----:B------:R-:W-:Y:S01]  /*154d0*/  @P3 STG.E.U16 desc[UR48][R4.64+0x12], R10 ;  /* 0x0000120a04003986 */ /* 0x000fe2000c101530 */
[----:B------:R-:W-:-:S03]  /*154e0*/  ISETP.GT.AND P3, PT, R0, 0x8, P1 ;  /* 0x000000080000780c */ /* 0x000fc60000f64270 */
[----:B------:R-:W-:Y:S04]  /*154f0*/  @P4 STG.E.U16 desc[UR48][R6.64+0x12], R8 ;  /* 0x0000120806004986 */ /* 0x000fe8000c101530 */
[----:B------:R-:W5:Y:S06]  /*15500*/  LDL.LU R222, [R1+0x1c] ;  /* 0x00001c0001de7983 */ /* 0x000f6c0000300800 */
[----:B------:R0:W-:Y:S01]  /*15510*/  @P3 STG.E.U16 desc[UR48][R6.64+0x10], R9 ;  /* 0x0000100906003986 */ /* 0x0001e2000c101530 */
[----:B------:R-:W-:-:S04]  /*15520*/  ISETP.GT.AND P3, PT, R3, 0x10, PT ;  /* 0x000000100300780c */ /* 0x000fc80003f64270 */
[----:B------:R-:W-:Y:S01]  /*15530*/  ISETP.GT.AND P4, PT, R0, RZ, P3 ;  /* 0x000000ff0000720c */ /* 0x000fe20001f84270 */
[----:B0-----:R-:W-:-:S05]  /*15540*/  FMUL R9, R220, R2 ;  /* 0x00000002dc097220 */ /* 0x001fca0000400000 */
[----:B------:R-:W-:Y:S02]  /*15550*/  F2FP.F16.F32.PACK_AB R9, RZ, R9 ;  /* 0x00000009ff09723e */ /* 0x000fe400000000ff */
[----:B------:R-:W-:-:S04]  /*15560*/  LOP3.LUT R17, R17, 0xffffffef, RZ, 0xc0, !PT ;  /* 0xffffffef11117812 */ /* 0x000fc800078ec0ff */
[----:B------:R-:W-:Y:S01]  /*15570*/  @P1 LOP3.LUT R17, R17, 0x10, RZ, 0xfc, !PT ;  /* 0x0000001011111812 */ /* 0x000fe200078efcff */
[----:B--2---:R-:W-:Y:S02]  /*15580*/  FMUL R8, R221, R2 ;  /* 0x00000002dd087220 */ /* 0x004fe40000400000 */
[----:B------:R-:W2:Y:S03]  /*15590*/  LDL.LU R221, [R1+0x20] ;  /* 0x0000200001dd7983 */ /* 0x000ea60000300800 */
[----:B------:R-:W-:Y:S01]  /*155a0*/  F2FP.F16.F32.PACK_AB R8, RZ, R8 ;  /* 0x00000008ff08723e */ /* 0x000fe200000000ff */
[----:B------:R-:W2:Y:S04]  /*155b0*/  LDL.LU R220, [R1+0x24] ;  /* 0x0000240001dc7983 */ /* 0x000ea80000300800 */
[----:B------:R0:W-:Y:S01]  /*155c0*/  @P4 STG.E.U16 desc[UR48][R4.64+0x20], R8 ;  /* 0x0000200804004986 */ /* 0x0001e2000c101530 */
[----:B------:R-:W-:-:S04]  /*155d0*/  ISETP.GT.AND P4, PT, R3, 0x11, PT ;  /* 0x000000110300780c */ /* 0x000fc80003f84270 */
[C---:B------:R-:W-:Y:S01]  /*155e0*/  ISETP.GT.AND P5, PT, R0.reuse, RZ, P4 ;  /* 0x000000ff0000720c */ /* 0x040fe200027a4270 */
[----:B0-----:R-:W-:Y:S02]  /*155f0*/  FMUL R8, R219, R2 ;  /* 0x00000002db087220 */ /* 0x001fe40000400000 */
[----:B------:R-:W2:Y:S10]  /*15600*/  LDL.LU R219, [R1+0x28] ;  /* 0x0000280001db7983 */ /* 0x000eb40000300800 */
[----:B------:R-:W-:Y:S01]  /*15610*/  @P5 STG.E.U16 desc[UR48][R4.64+0x22], R9 ;  /* 0x0000220904005986 */ /* 0x000fe2000c101530 */
[----:B------:R-:W-:-:S02]  /*15620*/  ISETP.GT.AND P5, PT, R0, 0x8, P3 ;  /* 0x000000080000780c */ /* 0x000fc40001fa4270 */
[----:B------:R-:W-:-:S11]  /*15630*/  F2FP.F16.F32.PACK_AB R8, RZ, R8 ;  /* 0x00000008ff08723e */ /* 0x000fd600000000ff */
[----:B------:R0:W-:Y:S01]  /*15640*/  @P5 STG.E.U16 desc[UR48][R6.64+0x20], R8 ;  /* 0x0000200806005986 */ /* 0x0001e2000c101530 */
[----:B------:R-:W-:Y:S01]  /*15650*/  ISETP.GT.AND P5, PT, R0, 0x8, P4 ;  /* 0x000000080000780c */ /* 0x000fe200027a4270 */
[-C--:B0-----:R-:W-:Y:S01]  /*15660*/  FMUL R8, R218, R2.reuse ;  /* 0x00000002da087220 */ /* 0x081fe20000400000 */
[----:B------:R-:W-:Y:S01]  /*15670*/  FMUL R9, R22, R2 ;  /* 0x0000000216097220 */ /* 0x000fe20000400000 */
[----:B------:R-:W2:Y:S03]  /*15680*/  LDL.LU R218, [R1+0x2c] ;  /* 0x00002c0001da7983 */ /* 0x000ea60000300800 */
[----:B------:R-:W-:Y:S01]  /*15690*/  F2FP.F16.F32.PACK_AB R8, RZ, R8 ;  /* 0x00000008ff08723e */ /* 0x000fe200000000ff */
[----:B------:R-:W2:Y:S06]  /*156a0*/  LDL.LU R22, [R1+0x30] ;  /* 0x0000300001167983 */ /* 0x000eac0000300800 */
[----:B------:R0:W-:Y:S01]  /*156b0*/  @P5 STG.E.U16 desc[UR48][R6.64+0x22], R8 ;  /* 0x0000220806005986 */ /* 0x0001e2000c101530 */
[----:B------:R-:W-:-:S04]  /*156c0*/  ISETP.GT.AND P5, PT, R3, 0x18, PT ;  /* 0x000000180300780c */ /* 0x000fc80003fa4270 */
[----:B------:R-:W-:Y:S01]  /*156d0*/  ISETP.GT.AND P6, PT, R0, RZ, P5 ;  /* 0x000000ff0000720c */ /* 0x000fe20002fc4270 */
[----:B0-----:R-:W-:-:S05]  /*156e0*/  FMUL R8, R217, R2 ;  /* 0x00000002d9087220 */ /* 0x001fca0000400000 */
[----:B------:R-:W-:-:S07]  /*156f0*/  F2FP.F16.F32.PACK_AB R8, RZ, R8 ;  /* 0x00000008ff08723e */ /* 0x000fce00000000ff */
[----:B------:R0:W-:Y:S01]  /*15700*/  @P6 STG.E.U16 desc[UR48][R4.64+0x30], R8 ;  /* 0x0000300804006986 */ /* 0x0001e2000c101530 */
[----:B------:R-:W-:-:S04]  /*15710*/  ISETP.GT.AND P6, PT, R3, 0x19, PT ;  /* 0x000000190300780c */ /* 0x000fc80003fc4270 */
[----:B------:R-:W-:Y:S01]  /*15720*/  ISETP.GT.AND P1, PT, R0, RZ, P6 ;  /* 0x000000ff0000720c */ /* 0x000fe20003724270 */
[----:B0-----:R-:W-:-:S05]  /*15730*/  FMUL R8, R216, R2 ;  /* 0x00000002d8087220 */ /* 0x001fca0000400000 */
[----:B------:R-:W-:-:S07]  /*15740*/  F2FP.F16.F32.PACK_AB R8, RZ, R8 ;  /* 0x00000008ff08723e */ /* 0x000fce00000000ff */
[----:B------:R0:W-:Y:S02]  /*15750*/  @P1 STG.E.U16 desc[UR48][R4.64+0x32], R8 ;  /* 0x0000320804001986 */ /* 0x0001e4000c101530 */
[----:B0-----:R-:W-:Y:S02]  /*15760*/  FMUL R8, R23, R2 ;  /* 0x0000000217087220 */ /* 0x001fe40000400000 */
[----:B------:R-:W2:Y:S04]  /*15770*/  LDL.LU R23, [R1+0x34] ;  /* 0x0000340001177983 */ /* 0x000ea80000300800 */
[----:B------:R-:W2:Y:S04]  /*15780*/  LDL.LU R216, [R1+0x38] ;  /* 0x0000380001d87983 */ /* 0x000ea80000300800 */
[----:B------:R-:W2:Y:S01]  /*15790*/  LDL.LU R217, [R1+0x3c] ;  /* 0x00003c0001d97983 */ /* 0x000ea20000300800 */
[----:B------:R-:W-:-:S02]  /*157a0*/  ISETP.GT.AND P1, PT, R0, 0x8, P5 ;  /* 0x000000080000780c */ /* 0x000fc40002f24270 */
[----:B------:R-:W-:Y:S02]  /*157b0*/  F2FP.F16.F32.PACK_AB R8, RZ, R8 ;  /* 0x00000008ff08723e */ /* 0x000fe400000000ff */
[----:B------:R-:W-:-:S09]  /*157c0*/  F2FP.F16.F32.PACK_AB R9, RZ, R9 ;  /* 0x00000009ff09723e */ /* 0x000fd200000000ff */
[----:B------:R-:W-:Y:S01]  /*157d0*/  @P1 STG.E.U16 desc[UR48][R6.64+0x30], R8 ;  /* 0x0000300806001986 */ /* 0x000fe2000c101530 */
[----:B------:R-:W-:Y:S01]  /*157e0*/  ISETP.GT.AND P1, PT, R0, 0x8, P6 ;  /* 0x000000080000780c */ /* 0x000fe20003724270 */
[----:B----4-:R-:W-:Y:S01]  /*157f0*/  FMUL R10, R12, R2 ;  /* 0x000000020c0a7220 */ /* 0x010fe20000400000 */
[----:B------:R-:W-:-:S11]  /*15800*/  IMAD R19, R19, 0xf0, RZ ;  /* 0x000000f013137824 */ /* 0x000fd600078e02ff */
[----:B------:R0:W-:Y:S01]  /*15810*/  @P1 STG.E.U16 desc[UR48][R6.64+0x32], R9 ;  /* 0x0000320906001986 */ /* 0x0001e2000c101530 */
[----:B------:R-:W-:Y:S02]  /*15820*/  ISETP.GT.AND P1, PT, R0, 0x80, P0 ;  /* 0x000000800000780c */ /* 0x000fe40000724270 */
[----:B------:R-:W-:Y:S01]  /*15830*/  F2FP.F16.F32.PACK_AB R10, RZ, R10 ;  /* 0x0000000aff0a723e */ /* 0x000fe200000000ff */
[----:B0-----:R-:W-:-:S04]  /*15840*/  IMAD.WIDE.U32 R8, R18, 0xf0, R6 ;  /* 0x000000f012087825 */ /* 0x001fc800078e0006 */
[----:B------:R-:W-:-:S06]  /*15850*/  IMAD.IADD R9, R9, 0x1, R19 ;  /* 0x0000000109097824 */ /* 0x000fcc00078e0213 */
[----:B------:R3:W-:Y:S01]  /*15860*/  @P1 STG.E.U16 desc[UR48][R8.64], R10 ;  /* 0x0000000a08001986 */ /* 0x0007e2000c101530 */
[----:B------:R-:W-:-:S04]  /*15870*/  ISETP.GT.AND P1, PT, R3, 0x1, PT ;  /* 0x000000010300780c */ /* 0x000fc80003f24270 */
[C---:B------:R-:W-:Y:S01]  /*15880*/  ISETP.GT.AND P1, PT, R0.reuse, 0x80, P1 ;  /* 0x000000800000780c */ /* 0x040fe20000f24270 */
[----:B---3--:R-:W-:Y:S01]  /*15890*/  FMUL R10, R13, R2 ;  /* 0x000000020d0a7220 */ /* 0x008fe20000400000 */
[----:B------:R-:W-:-:S04]  /*158a0*/  ISETP.GT.AND P0, PT, R0, 0x88, P0 ;  /* 0x000000880000780c */ /* 0x000fc80000704270 */
[----:B------:R-:W-:Y:S01]  /*158b0*/  F2FP.F16.F32.PACK_AB R10, RZ, R10 ;  /* 0x0000000aff0a723e */ /* 0x000fe200000000ff */
[----:B-----5:R-:W-:-:S06]  /*158c0*/  FMUL R12, R227, R2 ;  /* 0x00000002e30c7220 */ /* 0x020fcc0000400000 */
[----:B------:R0:W-:Y:S01]  /*158d0*/  @P1 STG.E.U16 desc[UR48][R8.64+0x2], R10 ;  /* 0x0000020a08001986 */ /* 0x0001e2000c101530 */
[----:B------:R-:W-:Y:S02]  /*158e0*/  F2FP.F16.F32.PACK_AB R12, RZ, R12 ;  /* 0x0000000cff0c723e */ /* 0x000fe400000000ff */
[----:B0-----:R-:W-:-:S05]  /*158f0*/  IADD3 R10, P1, R14, R8, RZ ;  /* 0x000000080e0a7210 */ /* 0x001fca0007f3e0ff */
[----:B------:R-:W-:-:S05]  /*15900*/  IMAD.X R11, R15, 0x1, R9, P1 ;  /* 0x000000010f0b7824 */ /* 0x000fca00008e0609 */
[----:B------:R0:W-:Y:S01]  /*15910*/  @P0 STG.E.U16 desc[UR48][R10.64], R12 ;  /* 0x0000000c0a000986 */ /* 0x0001e2000c101530 */
[----:B------:R-:W-:-:S04]  /*15920*/  ISETP.GT.AND P0, PT, R3, 0x1, PT ;  /* 0x000000010300780c */ /* 0x000fc80003f04270 */
[----:B------:R-:W-:Y:S01]  /*15930*/  ISETP.GT.AND P0, PT, R0, 0x88, P0 ;  /* 0x000000880000780c */ /* 0x000fe20000704270 */
[----:B0-----:R-:W-:Y:S01]  /*15940*/  FMUL R12, R226, R2 ;  /* 0x00000002e20c7220 */ /* 0x001fe20000400000 */
[----:B------:R-:W-:-:S04]  /*15950*/  LOP3.LUT P1, RZ, R17, 0x10, RZ, 0xc0, !PT ;  /* 0x0000001011ff7812 */ /* 0x000fc8000782c0ff */
[----:B------:R-:W-:-:S07]  /*15960*/  F2FP.F16.F32.PACK_AB R12, RZ, R12 ;  /* 0x0000000cff0c723e */ /* 0x000fce00000000ff */
[----:B------:R0:W-:Y:S01]  /*15970*/  @P0 STG.E.U16 desc[UR48][R10.64+0x2], R12 ;  /* 0x0000020c0a000986 */ /* 0x0001e2000c101530 */
[----:B------:R-:W-:Y:S01]  /*15980*/  ISETP.GT.AND P0, PT, R0, 0x80, P1 ;  /* 0x000000800000780c */ /* 0x000fe20000f04270 */
[-C--:B------:R-:W-:Y:S01]  /*15990*/  FMUL R13, R224, R2.reuse ;  /* 0x00000002e00d7220 */ /* 0x080fe20000400000 */
[----:B0-----:R-:W-:-:S05]  /*159a0*/  FMUL R12, R225, R2 ;  /* 0x00000002e10c7220 */ /* 0x001fca0000400000 */
[----:B------:R-:W-:Y:S02]  /*159b0*/  F2FP.F16.F32.PACK_AB R12, RZ, R12 ;  /* 0x0000000cff0c723e */ /* 0x000fe400000000ff */
[----:B------:R-:W-:-:S04]  /*159c0*/  F2FP.F16.F32.PACK_AB R13, RZ, R13 ;  /* 0x0000000dff0d723e */ /* 0x000fc800000000ff */
[----:B------:R0:W-:Y:S01]  /*159d0*/  @P0 STG.E.U16 desc[UR48][R8.64+0x10], R12 ;  /* 0x0000100c08000986 */ /* 0x0001e2000c101530 */
[----:B------:R-:W-:Y:S02]  /*159e0*/  ISETP.GT.AND P0, PT, R0, 0x80, P2 ;  /* 0x000000800000780c */ /* 0x000fe40001704270 */
[----:B0-----:R-:W-:Y:S01]  /*159f0*/  PRMT R12, R13, 0x7610, R12 ;  /* 0x000076100d0c7816 */ /* 0x001fe2000000000c */
[----:B------:R-:W-:-:S05]  /*15a00*/  FMUL R13, R223, R2 ;  /* 0x00000002df0d7220 */ /* 0x000fca0000400000 */
[----:B------:R-:W-:-:S05]  /*15a10*/  F2FP.F16.F32.PACK_AB R13, RZ, R13 ;  /* 0x0000000dff0d723e */ /* 0x000fca00000000ff */
[----:B------:R0:W-:Y:S01]  /*15a20*/  @P0 STG.E.U16 desc[UR48][R8.64+0x12], R12 ;  /* 0x0000120c08000986 */ /* 0x0001e2000c101530 */
[C---:B------:R-:W-:Y:S02]  /*15a30*/  ISETP.GT.AND P1, PT, R0.reuse, 0x88, P1 ;  /* 0x000000880000780c */ /* 0x040fe40000f24270 */
[----:B------:R-:W-:Y:S02]  /*15a40*/  ISETP.GT.AND P2, PT, R0, 0x88, P2 ;  /* 0x000000880000780c */ /* 0x000fe40001744270 */
[----:B0-----:R-:W-:Y:S01]  /*15a50*/  PRMT R12, R13, 0x7610, R12 ;  /* 0x000076100d0c7816 */ /* 0x001fe2000000000c */
[----:B------:R-:W-:Y:S01]  /*15a60*/  FMUL R13, R222, R2 ;  /* 0x00000002de0d7220 */ /* 0x000fe20000400000 */
[----:B------:R-:W-:-:S04]  /*15a70*/  ISETP.GT.AND P0, PT, R0, 0x80, P3 ;  /* 0x000000800000780c */ /* 0x000fc80001f04270 */
[----:B------:R-:W-:-:S04]  /*15a80*/  F2FP.F16.F32.PACK_AB R13, RZ, R13 ;  /* 0x0000000dff0d723e */ /* 0x000fc800000000ff */
[----:B------:R-:W-:Y:S01]  /*15a90*/  PRMT R20, R13, 0x7610, R20 ;  /* 0x000076100d147816 */ /* 0x000fe20000000014 */
[-C--:B--2---:R-:W-:Y:S01]  /*15aa0*/  FMUL R13, R221, R2.reuse ;  /* 0x00000002dd0d7220 */ /* 0x084fe20000400000 */
[----:B------:R0:W-:Y:S04]  /*15ab0*/  @P1 STG.E.U16 desc[UR48][R10.64+0x10], R12 ;  /* 0x0000100c0a001986 */ /* 0x0001e8000c101530 */
[----:B------:R-:W-:Y:S01]  /*15ac0*/  F2FP.F16.F32.PACK_AB R13, RZ, R13 ;  /* 0x0000000dff0d723e */ /* 0x000fe200000000ff */
[----:B------:R-:W-:Y:S04]  /*15ad0*/  @P2 STG.E.U16 desc[UR48][R10.64+0x12], R20 ;  /* 0x000012140a002986 */ /* 0x000fe8000c101530 */
[----:B------:R1:W-:Y:S01]  /*15ae0*/  @P0 STG.E.U16 desc[UR48][R8.64+0x20], R13 ;  /* 0x0000200d08000986 */ /* 0x0003e2000c101530 */
[----:B------:R-:W-:Y:S01]  /*15af0*/  ISETP.GT.AND P0, PT, R0, 0x80, P4 ;  /* 0x000000800000780c */ /* 0x000fe20002704270 */
[----:B0-----:R-:W-:-:S05]  /*15b00*/  FMUL R12, R220, R2 ;  /* 0x00000002dc0c7220 */ /* 0x001fca0000400000 */
[----:B------:R-:W-:Y:S02]  /*15b10*/  F2FP.F16.F32.PACK_AB R12, RZ, R12 ;  /* 0x0000000cff0c723e */ /* 0x000fe400000000ff */
[----:B------:R-:W-:Y:S02]  /*15b20*/  ISETP.GT.AND P3, PT, R0, 0x88, P3 ;  /* 0x000000880000780c */ /* 0x000fe40001f64270 */
[----:B------:R-:W-:Y:S02]  /*15b30*/  PRMT R21, R12, 0x7610, R21 ;  /* 0x000076100c157816 */ /* 0x000fe40000000015 */
[C---:B------:R-:W-:Y:S01]  /*15b40*/  ISETP.GT.AND P1, PT, R0.reuse, 0x80, P6 ;  /* 0x000000800000780c */ /* 0x040fe20003724270 */
[----:B------:R-:W-:Y:S01]  /*15b50*/  FMUL R12, R219, R2 ;  /* 0x00000002db0c7220 */ /* 0x000fe20000400000 */
[C---:B------:R-:W-:Y:S01]  /*15b60*/  ISETP.GT.AND P4, PT, R0.reuse, 0x88, P4 ;  /* 0x000000880000780c */ /* 0x040fe20002784270 */
[----:B------:R0:W-:Y:S01]  /*15b70*/  @P0 STG.E.U16 desc[UR48][R8.64+0x22], R21 ;  /* 0x0000221508000986 */ /* 0x0001e2000c101530 */
[----:B------:R-:W-:-:S02]  /*15b80*/  ISETP.GT.AND P0, PT, R0, 0x80, P5 ;  /* 0x000000800000780c */ /* 0x000fc40002f04270 */
[----:B------:R-:W-:Y:S02]  /*15b90*/  F2FP.F16.F32.PACK_AB R12, RZ, R12 ;  /* 0x0000000cff0c723e */ /* 0x000fe400000000ff */
[----:B------:R-:W-:-:S03]  /*15ba0*/  ISETP.GT.AND P5, PT, R0, 0x88, P5 ;  /* 0x000000880000780c */ /* 0x000fc60002fa4270 */
[----:B------:R2:W-:Y:S02]  /*15bb0*/  @P3 STG.E.U16 desc[UR48][R10.64+0x20], R12 ;  /* 0x0000200c0a003986 */ /* 0x0005e4000c101530 */
[----:B-1----:R-:W-:Y:S01]  /*15bc0*/  @P1 IMAD.MOV.U32 R13, RZ, RZ, R9 ;  /* 0x000000ffff0d1224 */ /* 0x002fe200078e0009 */
[----:B------:R-:W-:Y:S01]  /*15bd0*/  ISETP.GT.AND P2, PT, R3, 0x20, PT ;  /* 0x000000200300780c */ /* 0x000fe20003f44270 */
[-C--:B0-----:R-:W-:Y:S01]  /*15be0*/  FMUL R21, R218, R2.reuse ;  /* 0x00000002da157220 */ /* 0x081fe20000400000 */
[----:B------:R-:W-:-:S04]  /*15bf0*/  FMUL R22, R22, R2 ;  /* 0x0000000216167220 */ /* 0x000fc80000400000 */
[----:B------:R-:W-:Y:S02]  /*15c00*/  F2FP.F16.F32.PACK_AB R21, RZ, R21 ;  /* 0x00000015ff15723e */ /* 0x000fe400000000ff */
[----:B--2---:R-:W-:Y:S02]  /*15c10*/  @P1 MOV R12, R8 ;  /* 0x00000008000c1202 */ /* 0x004fe40000000f00 */
[----:B------:R-:W-:Y:S01]  /*15c20*/  F2FP.F16.F32.PACK_AB R22, RZ, R22 ;  /* 0x00000016ff16723e */ /* 0x000fe200000000ff */
[----:B------:R-:W-:Y:S01]  /*15c30*/  @P4 STG.E.U16 desc[UR48][R10.64+0x22], R21 ;  /* 0x000022150a004986 */ /* 0x000fe2000c101530 */
[----:B------:R-:W-:-:S03]  /*15c40*/  ISETP.GT.AND P6, PT, R0, 0x88, P6 ;  /* 0x000000880000780c */ /* 0x000fc600037c4270 */
[----:B------:R0:W-:Y:S01]  /*15c50*/  @P0 STG.E.U16 desc[UR48][R8.64+0x30], R22 ;  /* 0x0000301608000986 */ /* 0x0001e2000c101530 */
[----:B------:R-:W-:Y:S01]  /*15c60*/  ISETP.GT.AND P0, PT, R3, 0x21, PT ;  /* 0x000000210300780c */ /* 0x000fe20003f04270 */
[----:B------:R-:W-:-:S03]  /*15c70*/  FMUL R200, R200, R2 ;  /* 0x00000002c8c87220 */ /* 0x000fc60000400000 */
[----:B------:R-:W-:Y:S01]  /*15c80*/  ISETP.GT.AND P3, PT, R0, RZ, P0 ;  /* 0x000000ff0000720c */ /* 0x000fe20000764270 */
[-C--:B------:R-:W-:Y:S01]  /*15c90*/  FMUL R201, R201, R2.reuse ;  /* 0x00000002c9c97220 */ /* 0x080fe20000400000 */
[----:B------:R-:W-:Y:S01]  /*15ca0*/  FMUL R202, R202, R2 ;  /* 0x00000002caca7220 */ /* 0x000fe20000400000 */
[----:B------:R-:W-:Y:S02]  /*15cb0*/  F2FP.F16.F32.PACK_AB R200, RZ, R200 ;  /* 0x000000c8ffc8723e */ /* 0x000fe400000000ff */
[----:B------:R-:W-:Y:S01]  /*15cc0*/  ISETP.GT.AND P4, PT, R0, 0x8, P0 ;  /* 0x000000080000780c */ /* 0x000fe20000784270 */
[----:B0-----:R-:W-:Y:S02]  /*15cd0*/  @P5 IMAD.MOV.U32 R8, RZ, RZ, R10 ;  /* 0x000000ffff085224 */ /* 0x001fe400078e000a */
[----:B------:R-:W-:Y:S01]  /*15ce0*/  @P5 IMAD.MOV.U32 R9, RZ, RZ, R11 ;  /* 0x000000ffff095224 */ /* 0x000fe200078e000b */
[----:B------:R-:W-:Y:S01]  /*15cf0*/  F2FP.F16.F32.PACK_AB R201, RZ, R201 ;  /* 0x000000c9ffc9723e */ /* 0x000fe200000000ff */
[----:B------:R-:W-:Y:S01]  /*15d00*/  FMUL R203, R203, R2 ;  /* 0x00000002cbcb7220 */ /* 0x000fe20000400000 */
[----:B------:R-:W-:-:S04]  /*15d10*/  F2FP.F16.F32.PACK_AB R202, RZ, R202 ;  /* 0x000000caffca723e */ /* 0x000fc800000000ff */
[----:B------:R-:W-:Y:S01]  /*15d20*/  F2FP.F16.F32.PACK_AB R203, RZ, R203 ;  /* 0x000000cbffcb723e */ /* 0x000fe200000000ff */
[----:B------:R-:W-:-:S05]  /*15d30*/  FMUL R23, R23, R2 ;  /* 0x0000000217177220 */ /* 0x000fca0000400000 */
[----:B------:R-:W-:Y:S01]  /*15d40*/  F2FP.F16.F32.PACK_AB R23, RZ, R23 ;  /* 0x00000017ff17723e */ /* 0x000fe200000000ff */
[----:B------:R-:W-:-:S04]  /*15d50*/  FMUL R216, R216, R2 ;  /* 0x00000002d8d87220 */ /* 0x000fc80000400000 */
[----:B------:R-:W-:Y:S01]  /*15d60*/  @P1 STG.E.U16 desc[UR48][R12.64+0x32], R23 ;  /* 0x000032170c001986 */ /* 0x000fe2000c101530 */
[C---:B------:R-:W-:Y:S01]  /*15d70*/  ISETP.GT.AND P1, PT, R0.reuse, RZ, P2 ;  /* 0x000000ff0000720c */ /* 0x040fe20001724270 */
[----:B------:R-:W-:Y:S01]  /*15d80*/  FMUL R20, R217, R2 ;  /* 0x00000002d9147220 */ /* 0x000fe20000400000 */
[----:B------:R-:W-:Y:S02]  /*15d90*/  ISETP.GT.AND P2, PT, R0, 0x8, P2 ;  /* 0x000000080000780c */ /* 0x000fe40001744270 */
[----:B------:R-:W-:Y:S02]  /*15da0*/  F2FP.F16.F32.PACK_AB R216, RZ, R216 ;  /* 0x000000d8ffd8723e */ /* 0x000fe400000000ff */
[----:B------:R-:W-:-:S03]  /*15db0*/  F2FP.F16.F32.PACK_AB R20, RZ, R20 ;  /* 0x00000014ff14723e */ /* 0x000fc600000000ff */
[----:B------:R0:W-:Y:S04]  /*15dc0*/  @P5 STG.E.U16 desc[UR48][R8.64+0x30], R216 ;  /* 0x000030d808005986 */ /* 0x0001e8000c101530 */
[----:B------:R1:W-:Y:S04]  /*15dd0*/  @P6 STG.E.U16 desc[UR48][R10.64+0x32], R20 ;  /* 0x000032140a006986 */ /* 0x0003e8000c101530 */
[----:B------:R2:W-:Y:S01]  /*15de0*/  @P1 STG.E.U16 desc[UR48][R4.64+0x40], R200 ;  /* 0x000040c804001986 */ /* 0x0005e2000c101530 */
[----:B------:R-:W-:-:S03]  /*15df0*/  ISETP.GT.AND P1, PT, R3, 0x28, PT ;  /* 0x000000280300780c */ /* 0x000fc60003f24270 */
[----:B------:R2:W-:Y:S01]  /*15e00*/  @P3 STG.E.U16 desc[UR48][R4.64+0x42], R201 ;  /* 0x000042c904003986 */ /* 0x0005e2000c101530 */
[----:B------:R-:W-:-:S03]  /*15e10*/  ISETP.GT.AND P3, PT, R0, RZ, P1 ;  /* 0x000000ff0000720c */ /* 0x000fc60000f64270 */
[----:B------:R2:W-:Y:S01]  /*15e20*/  @P2 STG.E.U16 desc[UR48][R6.64+0x40], R202 ;  /* 0x000040ca06002986 */ /* 0x0005e2000c101530 */
[----:B------:R-:W-:Y:S01]  /*15e30*/  ISETP.GT.AND P2, PT, R3, 0x29, PT ;  /* 0x000000290300780c */ /* 0x000fe20003f44270 */
[-C--:B------:R-:W-:Y:S02]  /*15e40*/  FMUL R204, R204, R2.reuse ;  /* 0x00000002cccc7220 */ /* 0x080fe40000400000 */
[----:B------:R2:W-:Y:S01]  /*15e50*/  @P4 STG.E.U16 desc[UR48][R6.64+0x42], R203 ;  /* 0x000042cb06004986 */ /* 0x0005e2000c101530 */
[----:B------:R-:W-:Y:S01]  /*15e60*/  ISETP.GT.AND P4, PT, R0, RZ, P2 ;  /* 0x000000ff0000720c */ /* 0x000fe20001784270 */
[----:B------:R-:W-:Y:S01]  /*15e70*/  FMUL R205, R205, R2 ;  /* 0x00000002cdcd7220 */ /* 0x000fe20000400000 */
[----:B------:R-:W-:-:S04]  /*15e80*/  F2FP.F16.F32.PACK_AB R204, RZ, R204 ;  /* 0x000000ccffcc723e */ /* 0x000fc800000000ff */
[----:B------:R-:W-:Y:S01]  /*15e90*/  F2FP.F16.F32.PACK_AB R205, RZ, R205 ;  /* 0x000000cdffcd723e */ /* 0x000fe200000000ff */
[----:B------:R2:W-:Y:S01]  /*15ea0*/  @P3 STG.E.U16 desc[UR48][R4.64+0x50], R204 ;  /* 0x000050cc04003986 */ /* 0x0005e2000c101530 */
[----:B------:R-:W-:Y:S01]  /*15eb0*/  ISETP.GT.AND P3, PT, R0, 0x8, P1 ;  /* 0x000000080000780c */ /* 0x000fe20000f64270 */
[----:B------:R-:W-:-:S04]  /*15ec0*/  FMUL R206, R206, R2 ;  /* 0x00000002cece7220 */ /* 0x000fc80000400000 */
[----:B------:R2:W-:Y:S01]  /*15ed0*/  @P4 STG.E.U16 desc[UR48][R4.64+0x52], R205 ;  /* 0x000052cd04004986 */ /* 0x0005e2000c101530 */
[----:B------:R-:W-:Y:S01]  /*15ee0*/  ISETP.GT.AND P4, PT, R0, 0x8, P2 ;  /* 0x000000080000780c */ /* 0x000fe20001784270 */
[----:B------:R-:W-:Y:S01]  /*15ef0*/  FMUL R207, R207, R2 ;  /* 0x00000002cfcf7220 */ /* 0x000fe20000400000 */
[----:B------:R-:W-:-:S04]  /*15f00*/  F2FP.F16.F32.PACK_AB R206, RZ, R206 ;  /* 0x000000ceffce723e */ /* 0x000fc800000000ff */
[----:B------:R-:W-:Y:S01]  /*15f10*/  F2FP.F16.F32.PACK_AB R207, RZ, R207 ;  /* 0x000000cfffcf723e */ /* 0x000fe200000000ff */
[----:B------:R2:W-:Y:S01]  /*15f20*/  @P3 STG.E.U16 desc[UR48][R6.64+0x50], R206 ;  /* 0x000050ce06003986 */ /* 0x0005e2000c101530 */
[----:B------:R-:W-:Y:S01]  /*15f30*/  ISETP.GT.AND P3, PT, R3, 0x30, PT ;  /* 0x000000300300780c */ /* 0x000fe20003f64270 */
[----:B------:R-:W-:-:S04]  /*15f40*/  FMUL R208, R208, R2 ;  /* 0x00000002d0d07220 */ /* 0x000fc80000400000 */
[----:B------:R2:W-:Y:S01]  /*15f50*/  @P4 STG.E.U16 desc[UR48][R6.64+0x52], R207 ;  /* 0x000052cf06004986 */ /* 0x0005e2000c101530 */
[----:B------:R-:W-:Y:S01]  /*15f60*/  ISETP.GT.AND P4, PT, R0, RZ, P3 ;  /* 0x000000ff0000720c */ /* 0x000fe20001f84270 */
[----:B0-----:R-:W-:Y:S01]  /*15f70*/  IMAD.WIDE.U32 R8, R18, 0xf0, R6 ;  /* 0x000000f012087825 */ /* 0x001fe200078e0006 */
[----:B------:R-:W-:-:S04]  /*15f80*/  F2FP.F16.F32.PACK_AB R208, RZ, R208 ;  /* 0x000000d0ffd0723e */ /* 0x000fc800000000ff */
[----:B------:R-:W-:-:S07]  /*15f90*/  IADD3 R9, R19, R9, RZ ;  /* 0x0000000913097210 */ /* 0x000fce0007ffe0ff */
[----:B------:R2:W-:Y:S01]  /*15fa0*/  @P4 STG.E.U16 desc[UR48][R4.64+0x60], R208 ;  /* 0x000060d004004986 */ /* 0x0005e2000c101530 */
[----:B------:R-:W-:-:S05]  /*15fb0*/  IADD3 R14, P4, R14, R8, RZ ;  /* 0x000000080e0e7210 */ /* 0x000fca0007f9e0ff */
[----:B------:R-:W-:Y:S01]  /*15fc0*/  IMAD.X R15, R15, 0x1, R9, P4 ;  /* 0x000000010f0f7824 */ /* 0x000fe200020e0609 */
[----:B------:R-:W-:Y:S01]  /*15fd0*/  ISETP.GT.AND P4, PT, R3, 0x31, PT ;  /* 0x000000310300780c */ /* 0x000fe20003f84270 */
[----:B------:R-:W-:-:S03]  /*15fe0*/  FMUL R209, R209, R2 ;  /* 0x00000002d1d17220 */ /* 0x000fc60000400000 */
[----:B------:R-:W-:Y:S02]  /*15ff0*/  ISETP.GT.AND P5, PT, R0, RZ, P4 ;  /* 0x000000ff0000720c */ /* 0x000fe400027a4270 */
[----:B------:R-:W-:Y:S01]  /*16000*/  F2FP.F16.F32.PACK_AB R209, RZ, R209 ;  /* 0x000000d1ffd1723e */ /* 0x000fe200000000ff */
[----:B------:R-:W-:-:S10]  /*16010*/  FMUL R210, R210, R2 ;  /* 0x00000002d2d27220 */ /* 0x000fd40000400000 */
[----:B------:R2:W-:Y:S01]  /*16020*/  @P5 STG.E.U16 desc[UR48][R4.64+0x62], R209 ;  /* 0x000062d104005986 */ /* 0x0005e2000c101530 */
[----:B------:R-:W-:Y:S02]  /*16030*/  ISETP.GT.AND P5, PT, R0, 0x8, P3 ;  /* 0x000000080000780c */ /* 0x000fe40001fa4270 */
[----:B------:R-:W-:Y:S01]  /*16040*/  F2FP.F16.F32.PACK_AB R210, RZ, R210 ;  /* 0x000000d2ffd2723e */ /* 0x000fe200000000ff */
[----:B------:R-:W-:-:S10]  /*16050*/  FMUL R211, R211, R2 ;  /* 0x00000002d3d37220 */ /* 0x000fd40000400000 */
[----:B------:R2:W-:Y:S01]  /*16060*/  @P5 STG.E.U16 desc[UR48][R6.64+0x60], R210 ;  /* 0x000060d206005986 */ /* 0x0005e2000c101530 */
[----:B------:R-:W-:Y:S02]  /*16070*/  ISETP.GT.AND P5, PT, R0, 0x8, P4 ;  /* 0x000000080000780c */ /* 0x000fe400027a4270 */
[----:B------:R-:W-:Y:S01]  /*16080*/  F2FP.F16.F32.PACK_AB R211, RZ, R211 ;  /* 0x000000d3ffd3723e */ /* 0x000fe200000000ff */
[----:B------:R-:W-:-:S10]  /*16090*/  FMUL R212, R212, R2 ;  /* 0x00000002d4d47220 */ /* 0x000fd40000400000 */
[----:B------:R2:W-:Y:S01]  /*160a0*/  @P5 STG.E.U16 desc[UR48][R6.64+0x62], R211 ;  /* 0x000062d306005986 */ /* 0x0005e2000c101530 */
[----:B------:R-:W-:-:S04]  /*160b0*/  ISETP.GT.AND P5, PT, R3, 0x38, PT ;  /* 0x000000380300780c */ /* 0x000fc80003fa4270 */
[----:B------:R-:W-:Y:S02]  /*160c0*/  ISETP.GT.AND P6, PT, R0, RZ, P5 ;  /* 0x000000ff0000720c */ /* 0x000fe40002fc4270 */
[----:B------:R-:W-:Y:S02]  /*160d0*/  F2FP.F16.F32.PACK_AB R212, RZ, R212 ;  /* 0x000000d4ffd4723e */ /* 0x000fe400000000ff */
[----:B-1----:R-:W-:Y:S01]  /*160e0*/  P2R R10, PR, RZ, 0x2 ;  /* 0x00000002ff0a7803 */ /* 0x002fe20000000000 */
[----:B------:R-:W-:-:S08]  /*160f0*/  FMUL R213, R213, R2 ;  /* 0x00000002d5d57220 */ /* 0x000fd00000400000 */
[----:B------:R2:W-:Y:S01]  /*16100*/  @P6 STG.E.U16 desc[UR48][R4.64+0x70], R212 ;  /* 0x000070d404006986 */ /* 0x0005e2000c101530 */
[----:B------:R-:W-:-:S04]  /*16110*/  ISETP.GT.AND P6, PT, R3, 0x39, PT ;  /* 0x000000390300780c */ /* 0x000fc80003fc4270 */
        /* <DEDUP_REMOVED lines=9> */
[----:B------:R-:W-:Y:S02]  /*161b0*/  F2FP.F16.F32.PACK_AB R215, RZ, R215 ;  /* 0x000000d7ffd7723e */ /* 0x000fe400000000ff */
[----:B------:R-:W-:Y:S01]  /*161c0*/  P2R R11, PR, RZ, 0x4 ;  /* 0x00000004ff0b7803 */ /* 0x000fe20000000000 */
[----:B------:R-:W-:-:S08]  /*161d0*/  FMUL R184, R184, R2 ;  /* 0x00000002b8b87220 */ /* 0x000fd00000400000 */
[----:B------:R2:W-:Y:S01]  /*161e0*/  @P1 STG.E.U16 desc[UR48][R6.64+0x72], R215 ;  /* 0x000072d706001986 */ /* 0x0005e2000c101530 */
[----:B------:R-:W-:-:S04]  /*161f0*/  ISETP.GT.AND P1, PT, R3, 0x20, PT ;  /* 0x000000200300780c */ /* 0x000fc80003f24270 */
[C---:B------:R-:W-:Y:S02]  /*16200*/  ISETP.GT.AND P2, PT, R0.reuse, 0x80, P1 ;  /* 0x000000800000780c */ /* 0x040fe40000f44270 */
[----:B------:R-:W-:Y:S02]  /*16210*/  F2FP.F16.F32.PACK_AB R184, RZ, R184 ;  /* 0x000000b8ffb8723e */ /* 0x000fe400000000ff */
[----:B------:R-:W-:Y:S01]  /*16220*/  ISETP.GT.AND P1, PT, R0, 0x88, P1 ;  /* 0x000000880000780c */ /* 0x000fe20000f24270 */
[-C--:B------:R-:W-:Y:S01]  /*16230*/  FMUL R185, R185, R2.reuse ;  /* 0x00000002b9b97220 */ /* 0x080fe20000400000 */
[----:B------:R-:W-:-:S07]  /*16240*/  FMUL R186, R186, R2 ;  /* 0x00000002baba7220 */ /* 0x000fce0000400000 */
[----:B------:R2:W-:Y:S01]  /*16250*/  @P2 STG.E.U16 desc[UR48][R8.64+0x40], R184 ;  /* 0x000040b808002986 */ /* 0x0005e2000c101530 */
[C---:B------:R-:W-:Y:S02]  /*16260*/  ISETP.GT.AND P2, PT, R0.reuse, 0x80, P0 ;  /* 0x000000800000780c */ /* 0x040fe40000744270 */
[----:B------:R-:W-:Y:S01]  /*16270*/  ISETP.GT.AND P0, PT, R0, 0x88, P0 ;  /* 0x000000880000780c */ /* 0x000fe20000704270 */
[----:B------:R-:W-:Y:S01]  /*16280*/  FMUL R187, R187, R2 ;  /* 0x00000002bbbb7220 */ /* 0x000fe20000400000 */
[----:B------:R-:W-:Y:S02]  /*16290*/  F2FP.F16.F32.PACK_AB R185, RZ, R185 ;  /* 0x000000b9ffb9723e */ /* 0x000fe400000000ff */
[----:B------:R-:W-:Y:S02]  /*162a0*/  F2FP.F16.F32.PACK_AB R186, RZ, R186 ;  /* 0x000000baffba723e */ /* 0x000fe400000000ff */
[----:B------:R-:W-:-:S05]  /*162b0*/  F2FP.F16.F32.PACK_AB R187, RZ, R187 ;  /* 0x000000bbffbb723e */ /* 0x000fca00000000ff */
[----:B------:R2:W-:Y:S04]  /*162c0*/  @P2 STG.E.U16 desc[UR48][R8.64+0x42], R185 ;  /* 0x000042b908002986 */ /* 0x0005e8000c101530 */
[----:B------:R2:W-:Y:S01]  /*162d0*/  @P1 STG.E.U16 desc[UR48][R14.64+0x40], R186 ;  /* 0x000040ba0e001986 */ /* 0x0005e2000c101530 */
[----:B------:R-:W-:-:S03]  /*162e0*/  ISETP.NE.AND P1, PT, R10, RZ, PT ;  /* 0x000000ff0a00720c */ /* 0x000fc60003f25270 */
[----:B------:R2:W-:Y:S01]  /*162f0*/  @P0 STG.E.U16 desc[UR48][R14.64+0x42], R187 ;  /* 0x000042bb0e000986 */ /* 0x0005e2000c101530 */
[----:B------:R-:W-:Y:S01]  /*16300*/  ISETP.GT.AND P0, PT, R0, 0x80, P1 ;  /* 0x000000800000780c */ /* 0x000fe20000f04270 */
[----:B------:R-:W-:Y:S01]  /*16310*/  FMUL R188, R188, R2 ;  /* 0x00000002bcbc7220 */ /* 0x000fe20000400000 */
[----:B------:R-:W-:-:S04]  /*16320*/  ISETP.NE.AND P2, PT, R11, RZ, PT ;  /* 0x000000ff0b00720c */ /* 0x000fc80003f45270 */
[----:B------:R-:W-:Y:S02]  /*16330*/  F2FP.F16.F32.PACK_AB R188, RZ, R188 ;  /* 0x000000bcffbc723e */ /* 0x000fe400000000ff */
[----:B------:R-:W-:Y:S01]  /*16340*/  ISETP.GT.AND P1, PT, R0, 0x88, P1 ;  /* 0x000000880000780c */ /* 0x000fe20000f24270 */
[----:B------:R-:W-:-:S04]  /*16350*/  FMUL R189, R189, R2 ;  /* 0x00000002bdbd7220 */ /* 0x000fc80000400000 */
[----:B------:R2:W-:Y:S01]  /*16360*/  @P0 STG.E.U16 desc[UR48][R8.64+0x50], R188 ;  /* 0x000050bc08000986 */ /* 0x0005e2000c101530 */
[----:B------:R-:W-:Y:S01]  /*16370*/  ISETP.GT.AND P0, PT, R0, 0x80, P2 ;  /* 0x000000800000780c */ /* 0x000fe20001704270 */
[----:B------:R-:W-:Y:S01]  /*16380*/  FMUL R190, R190, R2 ;  /* 0x00000002bebe7220 */ /* 0x000fe20000400000 */
[----:B------:R-:W-:-:S04]  /*16390*/  F2FP.F16.F32.PACK_AB R189, RZ, R189 ;  /* 0x000000bdffbd723e */ /* 0x000fc800000000ff */
[----:B------:R-:W-:Y:S02]  /*163a0*/  F2FP.F16.F32.PACK_AB R190, RZ, R190 ;  /* 0x000000beffbe723e */ /* 0x000fe400000000ff */
[----:B------:R-:W-:Y:S01]  /*163b0*/  ISETP.GT.AND P2, PT, R0, 0x88, P2 ;  /* 0x000000880000780c */ /* 0x000fe20001744270 */
[----:B------:R-:W-:-:S04]  /*163c0*/  FMUL R191, R191, R2 ;  /* 0x00000002bfbf7220 */ /* 0x000fc80000400000 */
[----:B------:R2:W-:Y:S01]  /*163d0*/  @P0 STG.E.U16 desc[UR48][R8.64+0x52], R189 ;  /* 0x000052bd08000986 */ /* 0x0005e2000c101530 */
[----:B------:R-:W-:-:S03]  /*163e0*/  ISETP.GT.AND P0, PT, R0, 0x80, P4 ;  /* 0x000000800000780c */ /* 0x000fc60002704270 */
[----:B------:R2:W-:Y:S01]  /*163f0*/  @P1 STG.E.U16 desc[UR48][R14.64+0x50], R190 ;  /* 0x000050be0e001986 */ /* 0x0005e2000c101530 */
[----:B------:R-:W-:Y:S01]  /*16400*/  ISETP.GT.AND P1, PT, R0, 0x80, P3 ;  /* 0x000000800000780c */ /* 0x000fe20001f24270 */
[-C--:B------:R-:W-:Y:S01]  /*16410*/  FMUL R193, R193, R2.reuse ;  /* 0x00000002c1c17220 */ /* 0x080fe20000400000 */
[----:B------:R-:W-:Y:S01]  /*16420*/  FMUL R192, R192, R2 ;  /* 0x00000002c0c07220 */ /* 0x000fe20000400000 */
[----:B------:R-:W-:-:S03]  /*16430*/  F2FP.F16.F32.PACK_AB R191, RZ, R191 ;  /* 0x000000bfffbf723e */ /* 0x000fc600000000ff */
[----:B------:R-:W-:Y:S02]  /*16440*/  F2FP.F16.F32.PACK_AB R193, RZ, R193 ;  /* 0x000000c1ffc1723e */ /* 0x000fe400000000ff */
[----:B------:R-:W-:Y:S01]  /*16450*/  F2FP.F16.F32.PACK_AB R192, RZ, R192 ;  /* 0x000000c0ffc0723e */ /* 0x000fe200000000ff */
[----:B------:R2:W-:Y:S01]  /*16460*/  @P2 STG.E.U16 desc[UR48][R14.64+0x52], R191 ;  /* 0x000052bf0e002986 */ /* 0x0005e2000c101530 */
[C---:B------:R-:W-:Y:S02]  /*16470*/  ISETP.GT.AND P3, PT, R0.reuse, 0x88, P3 ;  /* 0x000000880000780c */ /* 0x040fe40001f64270 */
[C---:B------:R-:W-:Y:S01]  /*16480*/  ISETP.GT.AND P4, PT, R0.reuse, 0x88, P4 ;  /* 0x000000880000780c */ /* 0x040fe20002784270 */
[----:B------:R2:W-:Y:S01]  /*16490*/  @P0 STG.E.U16 desc[UR48][R8.64+0x62], R193 ;  /* 0x000062c108000986 */ /* 0x0005e2000c101530 */
[----:B------:R-:W-:Y:S01]  /*164a0*/  ISETP.GT.AND P0, PT, R0, 0x80, P6 ;  /* 0x000000800000780c */ /* 0x000fe20003704270 */
[-C--:B------:R-:W-:Y:S02]  /*164b0*/  FMUL R194, R194, R2.reuse ;  /* 0x00000002c2c27220 */ /* 0x080fe40000400000 */
[----:B------:R2:W-:Y:S01]  /*164c0*/  @P1 STG.E.U16 desc[UR48][R8.64+0x60], R192 ;  /* 0x000060c008001986 */ /* 0x0005e2000c101530 */
[----:B------:R-:W-:Y:S01]  /*164d0*/  ISETP.GT.AND P1, PT, R0, 0x80, P5 ;  /* 0x000000800000780c */ /* 0x000fe20002f24270 */
[-C--:B------:R-:W-:Y:S01]  /*164e0*/  FMUL R195, R195, R2.reuse ;  /* 0x00000002c3c37220 */ /* 0x080fe20000400000 */
[-C--:B------:R-:W-:Y:S01]  /*164f0*/  FMUL R197, R197, R2.reuse ;  /* 0x00000002c5c57220 */ /* 0x080fe20000400000 */
[----:B------:R-:W-:Y:S01]  /*16500*/  FMUL R196, R196, R2 ;  /* 0x00000002c4c47220 */ /* 0x000fe20000400000 */
[----:B------:R-:W-:-:S02]  /*16510*/  F2FP.F16.F32.PACK_AB R194, RZ, R194 ;  /* 0x000000c2ffc2723e */ /* 0x000fc400000000ff */
[----:B------:R-:W-:Y:S02]  /*16520*/  F2FP.F16.F32.PACK_AB R195, RZ, R195 ;  /* 0x000000c3ffc3723e */ /* 0x000fe400000000ff */
[----:B------:R-:W-:Y:S02]  /*16530*/  F2FP.F16.F32.PACK_AB R197, RZ, R197 ;  /* 0x000000c5ffc5723e */ /* 0x000fe400000000ff */
[----:B------:R-:W-:Y:S01]  /*16540*/  F2FP.F16.F32.PACK_AB R196, RZ, R196 ;  /* 0x000000c4ffc4723e */ /* 0x000fe200000000ff */
[----:B------:R2:W-:Y:S01]  /*16550*/  @P3 STG.E.U16 desc[UR48][R14.64+0x60], R194 ;  /* 0x000060c20e003986 */ /* 0x0005e2000c101530 */
[----:B------:R-:W-:-:S03]  /*16560*/  ISETP.GT.AND P2, PT, R3, 0x40, PT ;  /* 0x000000400300780c */ /* 0x000fc60003f44270 */
[----:B------:R2:W-:Y:S01]  /*16570*/  @P4 STG.E.U16 desc[UR48][R14.64+0x62], R195 ;  /* 0x000062c30e004986 */ /* 0x0005e2000c101530 */
[C---:B------:R-:W-:Y:S02]  /*16580*/  ISETP.GT.AND P5, PT, R0.reuse, 0x88, P5 ;  /* 0x000000880000780c */ /* 0x040fe40002fa4270 */
[----:B------:R-:W-:Y:S01]  /*16590*/  ISETP.GT.AND P6, PT, R0, 0x88, P6 ;  /* 0x000000880000780c */ /* 0x000fe200037c4270 */
[----:B------:R2:W-:Y:S01]  /*165a0*/  @P0 STG.E.U16 desc[UR48][R8.64+0x72], R197 ;  /* 0x000072c508000986 */ /* 0x0005e2000c101530 */
[----:B------:R-:W-:-:S03]  /*165b0*/  ISETP.GT.AND P0, PT, R3, 0x41, PT ;  /* 0x000000410300780c */ /* 0x000fc60003f04270 */
[----:B------:R2:W-:Y:S01]  /*165c0*/  @P1 STG.E.U16 desc[UR48][R8.64+0x70], R196 ;  /* 0x000070c408001986 */ /* 0x0005e2000c101530 */
[----:B------:R-:W-:Y:S01]  /*165d0*/  ISETP.GT.AND P1, PT, R0, RZ, P2 ;  /* 0x000000ff0000720c */ /* 0x000fe20001724270 */
[-C--:B------:R-:W-:Y:S01]  /*165e0*/  FMUL R198, R198, R2.reuse ;  /* 0x00000002c6c67220 */ /* 0x080fe20000400000 */
[-C--:B------:R-:W-:Y:S01]  /*165f0*/  FMUL R199, R199, R2.reuse ;  /* 0x00000002c7c77220 */ /* 0x080fe20000400000 */
[-C--:B------:R-:W-:Y:S01]  /*16600*/  FMUL R168, R168, R2.reuse ;  /* 0x00000002a8a87220 */ /* 0x080fe20000400000 */
[C---:B------:R-:W-:Y:S02]  /*16610*/  ISETP.GT.AND P3, PT, R0.reuse, RZ, P0 ;  /* 0x000000ff0000720c */ /* 0x040fe40000764270 */
[----:B------:R-:W-:Y:S01]  /*16620*/  ISETP.GT.AND P2, PT, R0, 0x8, P2 ;  /* 0x000000080000780c */ /* 0x000fe20001744270 */
[----:B------:R-:W-:Y:S01]  /*16630*/  FMUL R169, R169, R2 ;  /* 0x00000002a9a97220 */ /* 0x000fe20000400000 */
[----:B------:R-:W-:Y:S01]  /*16640*/  F2FP.F16.F32.PACK_AB R198, RZ, R198 ;  /* 0x000000c6ffc6723e */ /* 0x000fe200000000ff */
[----:B------:R-:W-:Y:S01]  /*16650*/  FMUL R170, R170, R2 ;  /* 0x00000002aaaa7220 */ /* 0x000fe20000400000 */
[----:B------:R-:W-:-:S02]  /*16660*/  F2FP.F16.F32.PACK_AB R199, RZ, R199 ;  /* 0x000000c7ffc7723e */ /* 0x000fc400000000ff */
[----:B------:R-:W-:Y:S02]  /*16670*/  F2FP.F16.F32.PACK_AB R168, RZ, R168 ;  /* 0x000000a8ffa8723e */ /* 0x000fe400000000ff */
[----:B------:R-:W-:Y:S01]  /*16680*/  ISETP.GT.AND P4, PT, R0, 0x8, P0 ;  /* 0x000000080000780c */ /* 0x000fe20000784270 */
[----:B------:R-:W-:Y:S01]  /*16690*/  FMUL R171, R171, R2 ;  /* 0x00000002abab7220 */ /* 0x000fe20000400000 */
[----:B------:R-:W-:Y:S01]  /*166a0*/  F2FP.F16.F32.PACK_AB R169, RZ, R169 ;  /* 0x000000a9ffa9723e */ /* 0x000fe200000000ff */
[----:B------:R2:W-:Y:S01]  /*166b0*/  @P5 STG.E.U16 desc[UR48][R14.64+0x70], R198 ;  /* 0x000070c60e005986 */ /* 0x0005e2000c101530 */
[----:B------:R-:W-:-:S03]  /*166c0*/  F2FP.F16.F32.PACK_AB R170, RZ, R170 ;  /* 0x000000aaffaa723e */ /* 0x000fc600000000ff */
[----:B------:R2:W-:Y:S01]  /*166d0*/  @P6 STG.E.U16 desc[UR48][R14.64+0x72], R199 ;  /* 0x000072c70e006986 */ /* 0x0005e2000c101530 */
[----:B------:R-:W-:-:S03]  /*166e0*/  F2FP.F16.F32.PACK_AB R171, RZ, R171 ;  /* 0x000000abffab723e */ /* 0x000fc600000000ff */
        /* <DEDUP_REMOVED lines=24> */
[----:B------:R-:W-:Y:S02]  /*16870*/  ISETP.GT.AND P4, PT, R0, RZ, P3 ;  /* 0x000000ff0000720c */ /* 0x000fe40001f84270 */
[----:B------:R-:W-:Y:S01]  /*16880*/  F2FP.F16.F32.PACK_AB R176, RZ, R176 ;  /* 0x000000b0ffb0723e */ /* 0x000fe200000000ff */
[----:B------:R-:W-:-:S10]  /*16890*/  FMUL R177, R177, R2 ;  /* 0x00000002b1b17220 */ /* 0x000fd40000400000 */
        /* <DEDUP_REMOVED lines=17> */
[----:B------:R-:W-:Y:S01]  /*169b0*/  P2R R11, PR, RZ, 0x2 ;  /* 0x00000002ff0b7803 */ /* 0x000fe20000000000 */
        /* <DEDUP_REMOVED lines=623> */
[----:B------:R-:W-:-:S03]  /*190b0*/  ISETP.GT.AND P1, PT, R0, 0x80, P5 ;  /* 0x000000800000780c */ /* 0x000fc60002f24270 */
[----:B------:R2:W-:Y:S01]  /*190c0*/  @P0 STG.E.U16 desc[UR48][R8.64+0x1a2], R33 ;  /* 0x0001a22108000986 */ /* 0x0005e2000c101530 */
[----:B------:R-:W-:Y:S01]  /*190d0*/  ISETP.GT.AND P0, PT, R0, 0x80, P6 ;  /* 0x000000800000780c */ /* 0x000fe20003704270 */
[-C--:B------:R-:W-:Y:S01]  /*190e0*/  FMUL R34, R34, R2.reuse ;  /* 0x0000000222227220 */ /* 0x080fe20000400000 */
[C---:B------:R-:W-:Y:S01]  /*190f0*/  ISETP.GT.AND P5, PT, R0.reuse, 0x88, P5 ;  /* 0x000000880000780c */ /* 0x040fe20002fa4270 */
[-C--:B------:R-:W-:Y:S01]  /*19100*/  FMUL R35, R35, R2.reuse ;  /* 0x0000000223237220 */ /* 0x080fe20000400000 */
[----:B------:R-:W-:Y:S01]  /*19110*/  ISETP.GT.AND P6, PT, R0, 0x88, P6 ;  /* 0x000000880000780c */ /* 0x000fe200037c4270 */
[-C--:B------:R-:W-:Y:S01]  /*19120*/  FMUL R36, R36, R2.reuse ;  /* 0x0000000224247220 */ /* 0x080fe20000400000 */
[-C--:B------:R-:W-:Y:S01]  /*19130*/  FMUL R37, R37, R2.reuse ;  /* 0x0000000225257220 */ /* 0x080fe20000400000 */
[-C--:B------:R-:W-:Y:S01]  /*19140*/  FMUL R38, R38, R2.reuse ;  /* 0x0000000226267220 */ /* 0x080fe20000400000 */
[----:B------:R-:W-:Y:S01]  /*19150*/  FMUL R39, R39, R2 ;  /* 0x0000000227277220 */ /* 0x000fe20000400000 */
[----:B------:R-:W-:-:S02]  /*19160*/  F2FP.F16.F32.PACK_AB R34, RZ, R34 ;  /* 0x00000022ff22723e */ /* 0x000fc400000000ff */
[----:B------:R-:W-:Y:S02]  /*19170*/  F2FP.F16.F32.PACK_AB R35, RZ, R35 ;  /* 0x00000023ff23723e */ /* 0x000fe400000000ff */
[----:B------:R-:W-:Y:S02]  /*19180*/  F2FP.F16.F32.PACK_AB R36, RZ, R36 ;  /* 0x00000024ff24723e */ /* 0x000fe400000000ff */
[----:B------:R-:W-:Y:S02]  /*19190*/  F2FP.F16.F32.PACK_AB R37, RZ, R37 ;  /* 0x00000025ff25723e */ /* 0x000fe400000000ff */
[----:B------:R-:W-:Y:S02]  /*191a0*/  F2FP.F16.F32.PACK_AB R38, RZ, R38 ;  /* 0x00000026ff26723e */ /* 0x000fe400000000ff */
[----:B------:R-:W-:Y:S01]  /*191b0*/  F2FP.F16.F32.PACK_AB R39, RZ, R39 ;  /* 0x00000027ff27723e */ /* 0x000fe200000000ff */
[----:B------:R2:W-:Y:S04]  /*191c0*/  @P3 STG.E.U16 desc[UR48][R14.64+0x1a0], R34 ;  /* 0x0001a0220e003986 */ /* 0x0005e8000c101530 */
[----:B------:R2:W-:Y:S04]  /*191d0*/  @P4 STG.E.U16 desc[UR48][R14.64+0x1a2], R35 ;  /* 0x0001a2230e004986 */ /* 0x0005e8000c101530 */
[----:B------:R2:W-:Y:S04]  /*191e0*/  @P1 STG.E.U16 desc[UR48][R8.64+0x1b0], R36 ;  /* 0x0001b02408001986 */ /* 0x0005e8000c101530 */
[----:B------:R2:W-:Y:S04]  /*191f0*/  @P0 STG.E.U16 desc[UR48][R8.64+0x1b2], R37 ;  /* 0x0001b22508000986 */ /* 0x0005e8000c101530 */
[----:B------:R2:W-:Y:S04]  /*19200*/  @P5 STG.E.U16 desc[UR48][R14.64+0x1b0], R38 ;  /* 0x0001b0260e005986 */ /* 0x0005e8000c101530 */
[----:B------:R2:W-:Y:S02]  /*19210*/  @P6 STG.E.U16 desc[UR48][R14.64+0x1b2], R39 ;  /* 0x0001b2270e006986 */ /* 0x0005e4000c101530 */
.L_x_472:
[----:B------:R-:W-:Y:S05]  /*19220*/  BSYNC B0 ;  /* 0x0000000000007941 */ /* 0x000fea0003800000 */
.L_x_28:
[----:B0-2---:R-:W2:Y:S04]  /*19230*/  LDL.LU R5, [R1+0x88] ;  /* 0x0000880001057983 */ /* 0x005ea80000300800 */
[----:B------:R-:W2:Y:S01]  /*19240*/  LDL.LU R4, [R1+0x8c] ;  /* 0x00008c0001047983 */ /* 0x000ea20000300800 */
[----:B------:R-:W-:Y:S01]  /*19250*/  ULDC UR4, c[0x0][0xc] ;  /* 0x0000030000047ab9 */ /* 0x000fe20000000800 */
[----:B------:R-:W-:Y:S01]  /*19260*/  ULDC UR5, c[0x0][0x10] ;  /* 0x0000040000057ab9 */ /* 0x000fe20000000800 */
[----:B------:R-:W2:Y:S01]  /*19270*/  LDC R3, c[0x0][0x14] ;  /* 0x00000500ff037b82 */ /* 0x000ea20000000800 */
[----:B------:R-:W-:Y:S01]  /*19280*/  UIMAD.WIDE.U32 UR4, UR4, UR5, URZ ;  /* 0x00000005040472a5 */ /* 0x000fe2000f8e003f */
[----:B------:R0:W5:Y:S01]  /*19290*/  LDL R29, [R1+0x90] ;  /* 0x00009000011d7983 */ /* 0x0001620000100800 */
[----:B------:R-:W-:-:S02]  /*192a0*/  PRMT R0, RZ, 0x7610, R0 ;  /* 0x00007610ff007816 */ /* 0x000fc40000000000 */
[----:B------:R-:W-:Y:S02]  /*192b0*/  MOV R22, 0xffffffff ;  /* 0xffffffff00167802 */ /* 0x000fe40000000f00 */
[----:B--2---:R-:W-:-:S04]  /*192c0*/  IMAD.WIDE.U32 R4, R3, UR4, R4 ;  /* 0x0000000403047c25 */ /* 0x004fc8000f8e0004 */
[----:B------:R-:W-:Y:S01]  /*192d0*/  IMAD R3, R3, UR5, RZ ;  /* 0x0000000503037c24 */ /* 0x000fe2000f8e02ff */
[----:B------:R-:W-:Y:S01]  /*192e0*/  ULDC.64 UR4, c[0x0][0x650] ;  /* 0x0001940000047ab9 */ /* 0x000fe20000000a00 */
[----:B------:R-:W-:Y:S01]  /*192f0*/  IMAD.MOV.U32 R23, RZ, RZ, R4 ;  /* 0x000000ffff177224 */ /* 0x000fe200078e0004 */
[----:B------:R-:W-:Y:S01]  /*19300*/  ISETP.GE.U32.AND P0, PT, R4, UR4, PT ;  /* 0x0000000404007c0c */ /* 0x000fe2000bf06070 */
[----:B------:R-:W-:Y:S02]  /*19310*/  IMAD.IADD R25, R5, 0x1, R3 ;  /* 0x0000000105197824 */ /* 0x000fe400078e0203 */
[----:B------:R-:W-:-:S03]  /*19320*/  IMAD.MOV.U32 R3, RZ, RZ, -0x1 ;  /* 0xffffffffff037424 */ /* 0x000fc600078e00ff */
[----:B------:R0:W-:Y:S01]  /*19330*/  STL [R1+0x88], R25 ;  /* 0x0000881901007387 */ /* 0x0001e20000100800 */
[----:B------:R-:W-:-:S03]  /*19340*/  ISETP.GE.U32.AND.EX P0, PT, R25, UR5, PT, P0 ;  /* 0x0000000519007c0c */ /* 0x000fc6000bf06100 */
[----:B------:R0:W-:Y:S04]  /*19350*/  STL [R1+0x8c], R23 ;  /* 0x00008c1701007387 */ /* 0x0001e80000100800 */
[----:B------:R0:W-:Y:S06]  /*19360*/  STL [R1+0x84], R3 ;  /* 0x0000840301007387 */ /* 0x0001ec0000100800 */
[----:B------:R-:W-:Y:S05]  /*19370*/  @P0 BRA `(.L_x_473) ;  /* 0x0000000400780947 */ /* 0x000fea0003800000 */
[----:B------:R-:W2:Y:S01]  /*19380*/  S2R R18, SR_CTAID.X ;  /* 0x0000000000127919 */ /* 0x000ea20000002500 */
[----:B---3--:R-:W3:Y:S01]  /*19390*/  LDC.64 R10, c[0x0][0x628] ;  /* 0x00018a00ff0a7b82 */ /* 0x008ee20000000a00 */
[----:B------:R-:W-:Y:S01]  /*193a0*/  ULDC UR4, c[0x0][0x150] ;  /* 0x0000540000047ab9 */ /* 0x000fe20000000800 */
[----:B----4-:R-:W-:Y:S01]  /*193b0*/  IMAD.MOV.U32 R8, RZ, RZ, R23 ;  /* 0x000000ffff087224 */ /* 0x010fe200078e0017 */
[----:B------:R-:W4:Y:S01]  /*193c0*/  S2R R20, SR_CTAID.Y ;  /* 0x0000000000147919 */ /* 0x000f220000002600 */
[----:B------:R-:W-:-:S04]  /*193d0*/  IMAD.MOV.U32 R9, RZ, RZ, R25 ;  /* 0x000000ffff097224 */ /* 0x000fc800078e0019 */
[----:B------:R-:W0:Y:S08]  /*193e0*/  LDC R21, c[0x0][0x144] ;  /* 0x00005100ff157b82 */ /* 0x000e300000000800 */
[----:B-1----:R-:W1:Y:S08]  /*193f0*/  LDC R12, c[0x0][0x630] ;  /* 0x00018c00ff0c7b82 */ /* 0x002e700000000800 */
[----:B------:R-:W0:Y:S01]  /*19400*/  LDC.64 R14, c[0x0][0x620] ;  /* 0x00018800ff0e7b82 */ /* 0x000e220000000a00 */
[----:B---3--:R-:W-:-:S04]  /*19410*/  ISETP.NE.U32.AND P0, PT, R10, RZ, PT ;  /* 0x000000ff0a00720c */ /* 0x008fc80003f05070 */
[----:B------:R-:W-:Y:S02]  /*19420*/  ISETP.NE.AND.EX P0, PT, R11, RZ, PT, P0 ;  /* 0x000000ff0b00720c */ /* 0x000fe40003f05300 */
[----:B--2---:R-:W-:-:S05]  /*19430*/  I2FP.F32.U32 R0, R18 ;  /* 0x0000001200007245 */ /* 0x004fca0000201000 */
[----:B------:R-:W-:-:S04]  /*19440*/  FMUL R0, R0, UR4 ;  /* 0x0000000400007c20 */ /* 0x000fc80008400000 */
[----:B------:R2:W3:Y:S02]  /*19450*/  F2I.U32.TRUNC.NTZ R19, R0 ;  /* 0x0000000000137305 */ /* 0x0004e4000020f000 */
[----:B-1--4-:R-:W-:Y:S05]  /*19460*/  @!P0 BRA `(.L_x_474) ;  /* 0x0000000000288947 */ /* 0x012fea0003800000 */
[----:B--2---:R-:W0:Y:S02]  /*19470*/  LDC R0, c[0x0][0x634] ;  /* 0x00018d00ff007b82 */ /* 0x004e240000000800 */
[----:B0-----:R-:W-:-:S04]  /*19480*/  IADD3 R3, P0, R23, R0, RZ ;  /* 0x0000000017037210 */ /* 0x001fc80007f1e0ff */
[----:B------:R-:W-:-:S05]  /*19490*/  IADD3.X R13, RZ, R25, RZ, P0, !PT ;  /* 0x00000019ff0d7210 */ /* 0x000fca00007fe4ff */
[----:B------:R-:W-:-:S04]  /*194a0*/  IMAD.WIDE.U32 R4, R13, R10, RZ ;  /* 0x0000000a0d047225 */ /* 0x000fc800078e00ff */
[----:B------:R-:W-:-:S04]  /*194b0*/  IMAD.WIDE.U32 R6, P0, R3, R11, R4 ;  /* 0x0000000b03067225 */ /* 0x000fc80007800004 */
[----:B------:R-:W-:-:S04]  /*194c0*/  IMAD.WIDE.U32 R4, R3, R10, RZ ;  /* 0x0000000a03047225 */ /* 0x000fc800078e00ff */
[----:B------:R-:W-:Y:S01]  /*194d0*/  IMAD.X R9, RZ, RZ, RZ, P0 ;  /* 0x000000ffff097224 */ /* 0x000fe200000e06ff */
[----:B------:R-:W-:Y:S01]  /*194e0*/  IADD3 RZ, P0, R5, R6, RZ ;  /* 0x0000000605ff7210 */ /* 0x000fe20007f1e0ff */
[----:B------:R-:W-:-:S04]  /*194f0*/  IMAD.MOV.U32 R8, RZ, RZ, R7 ;  /* 0x000000ffff087224 */ /* 0x000fc800078e0007 */
[----:B------:R-:W-:-:S08]  /*19500*/  IMAD.WIDE.U32.X R8, R13, R11, R8, P0 ;  /* 0x0000000b0d087225 */ /* 0x000fd000000e0408 */
.L_x_474:
[-CC-:B------:R-:W-:Y:S01]  /*19510*/  SHF.R.U64 R13, R8, R12.reuse, R9.reuse ;  /* 0x0000000c080d7219 */ /* 0x180fe20000001209 */
[----:B------:R-:W1:Y:S01]  /*19520*/  LDC.64 R26, c[0x0][0x640] ;  /* 0x00019000ff1a7b82 */ /* 0x000e620000000a00 */
[----:B--2---:R-:W-:Y:S01]  /*19530*/  SHF.R.U32.HI R0, RZ, R12, R9 ;  /* 0x0000000cff007219 */ /* 0x004fe20000011609 */
[----:B------:R-:W-:Y:S01]  /*19540*/  IMAD.MOV.U32 R4, RZ, RZ, R23 ;  /* 0x000000ffff047224 */ /* 0x000fe200078e0017 */
[----:B0-----:R-:W-:Y:S01]  /*19550*/  IADD3 R3, P0, RZ, -R13, RZ ;  /* 0x8000000dff037210 */ /* 0x001fe20007f1e0ff */
[----:B------:R-:W-:Y:S01]  /*19560*/  ULDC UR4, c[0x0][0x154] ;  /* 0x0000550000047ab9 */ /* 0x000fe20000000800 */
[----:B---3--:R-:W-:Y:S01]  /*19570*/  IADD3 R19, -R19, RZ, RZ ;  /* 0x000000ff13137210 */ /* 0x008fe20007ffe1ff */
[----:B------:R-:W-:Y:S02]  /*19580*/  IMAD.MOV.U32 R7, RZ, RZ, 0x1 ;  /* 0x00000001ff077424 */ /* 0x000fe400078e00ff */
[----:B------:R-:W0:Y:S01]  /*19590*/  LDC R6, c[0x0][0x618] ;  /* 0x00018600ff067b82 */ /* 0x000e220000000800 */
[----:B------:R-:W-:-:S02]  /*195a0*/  IMAD.X R5, RZ, RZ, ~R0, P0 ;  /* 0x000000ffff057224 */ /* 0x000fc400000e0e00 */
[----:B------:R-:W-:Y:S02]  /*195b0*/  IMAD R22, R21, R19, R18 ;  /* 0x0000001315167224 */ /* 0x000fe400078e0212 */
[-C--:B------:R-:W-:Y:S02]  /*195c0*/  IMAD R0, R5, R14.reuse, RZ ;  /* 0x0000000e05007224 */ /* 0x080fe400078e02ff */
[----:B------:R-:W-:Y:S01]  /*195d0*/  IMAD.MOV.U32 R5, RZ, RZ, R25 ;  /* 0x000000ffff057224 */ /* 0x000fe200078e0019 */
[----:B------:R-:W2:Y:S01]  /*195e0*/  LDC R8, c[0x0][0x608] ;  /* 0x00018200ff087b82 */ /* 0x000ea20000000800 */
[----:B------:R-:W-:-:S04]  /*195f0*/  IMAD.WIDE.U32 R4, R3, R14, R4 ;  /* 0x0000000e03047225 */ /* 0x000fc800078e0004 */
[----:B------:R-:W-:-:S03]  /*19600*/  IMAD R3, R3, R15, R0 ;  /* 0x0000000f03037224 */ /* 0x000fc600078e0200 */
[----:B------:R-:W3:Y:S01]  /*19610*/  LDC R24, c[0x0][0x658] ;  /* 0x00019600ff187b82 */ /* 0x000ee20000000800 */
[----:B------:R-:W-:Y:S01]  /*19620*/  I2FP.F32.U32 R0, R20 ;  /* 0x0000001400007245 */ /* 0x000fe20000201000 */
[----:B------:R-:W-:Y:S01]  /*19630*/  IMAD.IADD R3, R5, 0x1, R3 ;  /* 0x0000000105037824 */ /* 0x000fe200078e0203 */
[----:B-1----:R-:W-:-:S03]  /*19640*/  ISETP.NE.U32.AND P0, PT, R26, RZ, PT ;  /* 0x000000ff1a00720c */ /* 0x002fc60003f05070 */
[----:B------:R-:W-:Y:S01]  /*19650*/  FMUL R0, R0, UR4 ;  /* 0x0000000400007c20 */ /* 0x000fe20008400000 */
[----:B------:R-:W-:Y:S01]  /*19660*/  MOV R5, 0xffffffff ;  /* 0xffffffff00057802 */ /* 0x000fe20000000f00 */
[----:B------:R-:W1:Y:S01]  /*19670*/  LDC R19, c[0x0][0x148] ;  /* 0x00005200ff137b82 */ /* 0x000e620000000800 */
[-CC-:B0-----:R-:W-:Y:S01]  /*19680*/  SHF.R.U64 R12, R4, R6.reuse, R3.reuse ;  /* 0x00000006040c7219 */ /* 0x181fe20000001203 */
[----:B------:R0:W4:Y:S01]  /*19690*/  F2I.U32.TRUNC.NTZ R14, R0 ;  /* 0x00000000000e7305 */ /* 0x000122000020f000 */
[----:B------:R-:W-:Y:S02]  /*196a0*/  ISETP.NE.AND.EX P0, PT, R27, RZ, PT, P0 ;  /* 0x000000ff1b00720c */ /* 0x000fe40003f05300 */
[----:B------:R-:W-:-:S03]  /*196b0*/  SHF.R.U32.HI R3, RZ, R6, R3 ;  /* 0x00000006ff037219 */ /* 0x000fc60000011603 */
[----:B------:R-:W0:Y:S01]  /*196c0*/  LDC R18, c[0x0][0x600] ;  /* 0x00018000ff127b82 */ /* 0x000e220000000800 */
[-CC-:B--2---:R-:W-:Y:S02]  /*196d0*/  SHF.R.U64 R10, R12, R8.reuse, R3.reuse ;  /* 0x000000080c0a7219 */ /* 0x184fe40000001203 */
[----:B------:R-:W-:-:S05]  /*196e0*/  SHF.R.U32.HI R3, RZ, R8, R3 ;  /* 0x00000008ff037219 */ /* 0x000fca0000011603 */
[----:B------:R-:W2:Y:S01]  /*196f0*/  LDC R23, c[0x0][0x648] ;  /* 0x00019200ff177b82 */ /* 0x000ea20000000800 */
[-C--:B---3--:R-:W-:Y:S02]  /*19700*/  SHF.L.U32 R4, R5, R24.reuse, RZ ;  /* 0x0000001805047219 */ /* 0x088fe400000006ff */
[-CC-:B------:R-:W-:Y:S02]  /*19710*/  SHF.R.U64 R15, R10, R24.reuse, R3.reuse ;  /* 0x000000180a0f7219 */ /* 0x180fe40000001203 */
[----:B------:R-:W-:Y:S02]  /*19720*/  SHF.R.U32.HI R5, RZ, R24, R3 ;  /* 0x00000018ff057219 */ /* 0x000fe40000011603 */
[----:B------:R-:W-:Y:S01]  /*19730*/  LOP3.LUT R21, RZ, R4, RZ, 0x33, !PT ;  /* 0x00000004ff157212 */ /* 0x000fe200078e33ff */
[----:B------:R-:W3:Y:S01]  /*19740*/  LDC R25, c[0x0][0x638] ;  /* 0x00018e00ff197b82 */ /* 0x000ee20000000800 */
[----:B------:R-:W-:Y:S01]  /*19750*/  SHF.L.U32 R24, R7, R24, RZ ;  /* 0x0000001807187219 */ /* 0x000fe200000006ff */
[----:B------:R-:W-:-:S06]  /*19760*/  IMAD.MOV.U32 R4, RZ, RZ, R15 ;  /* 0x000000ffff047224 */ /* 0x000fcc00078e000f */
[----:B------:R-:W0:Y:S01]  /*19770*/  LDC R28, c[0x0][0x610] ;  /* 0x00018400ff1c7b82 */ /* 0x000e220000000800 */
[----:B----4-:R-:W-:Y:S05]  /*19780*/  @!P0 BRA `(.L_x_475) ;  /* 0x0000000000288947 */ /* 0x010fea0003800000 */
[----:B0-----:R-:W0:Y:S02]  /*19790*/  LDC R0, c[0x0][0x64c] ;  /* 0x00019300ff007b82 */ /* 0x001e240000000800 */
[----:B0-----:R-:W-:-:S05]  /*197a0*/  IADD3 R3, P0, R15, R0, RZ ;  /* 0x000000000f037210 */ /* 0x001fca0007f1e0ff */
        /* <DEDUP_REMOVED lines=8> */
.L_x_475:
[----:B------:R-:W4:Y:S01]  /*19830*/  LDC R3, c[0x0][0x65c] ;  /* 0x00019700ff037b82 */ /* 0x000f220000000800 */
[----:B0-2---:R-:W-:Y:S01]  /*19840*/  SHF.R.U64 R0, R4, R23, R5 ;  /* 0x0000001704007219 */ /* 0x005fe20000001205 */
[----:B------:R-:W-:Y:S01]  /*19850*/  VIADD R5, R18, 0xffffffff ;  /* 0xffffffff12057836 */ /* 0x000fe20000000000 */
[----:B------:R2:W-:Y:S01]  /*19860*/  STL [R1+0x84], R13 ;  /* 0x0000840d01007387 */ /* 0x0005e20000100800 */
[----:B------:R-:W-:Y:S01]  /*19870*/  IMAD.MOV R14, RZ, RZ, -R14 ;  /* 0x000000ffff0e7224 */ /* 0x000fe200078e0a0e */
[----:B------:R-:W-:Y:S01]  /*19880*/  IADD3 R4, -R0, RZ, RZ ;  /* 0x000000ff00047210 */ /* 0x000fe20007ffe1ff */
[----:B------:R-:W-:Y:S01]  /*19890*/  IMAD.MOV.U32 R6, RZ, RZ, 0x1 ;  /* 0x00000001ff067424 */ /* 0x000fe200078e00ff */
[----:B------:R-:W-:Y:S02]  /*198a0*/  LOP3.LUT R5, R12, R5, RZ, 0xc0, !PT ;  /* 0x000000050c057212 */ /* 0x000fe400078ec0ff */
[----:B----4-:R-:W-:Y:S02]  /*198b0*/  ISETP.NE.AND P0, PT, R3, 0x1, PT ;  /* 0x000000010300780c */ /* 0x010fe40003f05270 */
[----:B------:R-:W-:-:S05]  /*198c0*/  LOP3.LUT R3, R10, R21, RZ, 0xc0, !PT ;  /* 0x000000150a037212 */ /* 0x000fca00078ec0ff */
[----:B------:R-:W-:Y:S02]  /*198d0*/  IMAD R3, R24, R0, R3 ;  /* 0x0000000018037224 */ /* 0x000fe400078e0203 */
[----:B---3--:R-:W-:-:S04]  /*198e0*/  IMAD R0, R4, R25, R15 ;  /* 0x0000001904007224 */ /* 0x008fc800078e020f */
[----:B-1----:R-:W-:Y:S02]  /*198f0*/  @P0 IMAD R22, R19, R14, R20 ;  /* 0x0000000e13160224 */ /* 0x002fe400078e0214 */
[----:B------:R-:W-:Y:S01]  /*19900*/  IMAD R4, R0, R18, R5 ;  /* 0x0000001200047224 */ /* 0x000fe200078e0205 */
[----:B------:R-:W-:Y:S01]  /*19910*/  PRMT R0, R6, 0x7610, R0 ;  /* 0x0000761006007816 */ /* 0x000fe20000000000 */
[----:B------:R-:W-:-:S05]  /*19920*/  IMAD R3, R3, R28, R22 ;  /* 0x0000001c03037224 */ /* 0x000fca00078e0216 */
[----:B-----5:R-:W-:Y:S02]  /*19930*/  SEL R29, R3, R4, !P0 ;  /* 0x00000004031d7207 */ /* 0x020fe40004000000 */
[----:B------:R-:W-:-:S03]  /*19940*/  SEL R22, R4, R3, !P0 ;  /* 0x0000000304167207 */ /* 0x000fc60004000000 */
[----:B------:R2:W-:Y:S04]  /*19950*/  STL [R1+0x90], R29 ;  /* 0x0000901d01007387 */ /* 0x0005e80000100800 */
.L_x_473:
[----:B------:R-:W-:Y:S01]  /*19960*/  LOP3.LUT P0, RZ, R0, 0xff, RZ, 0xc0, !PT ;  /* 0x000000ff00ff7812 */ /* 0x000fe2000780c0ff */
[----:B-----5:R-:W-:-:S12]  /*19970*/  IMAD.MOV.U32 R18, RZ, RZ, R29 ;  /* 0x000000ffff127224 */ /* 0x020fd800078e001d */
[----:B------:R-:W-:Y:S05]  /*19980*/  @P0 BRA `(.L_x_476) ;  /* 0xfffffe7400800947 */ /* 0x000fea000383ffff */
[----:B------:R-:W-:Y:S05]  /*19990*/  EXIT ;  /* 0x000000000000794d */ /* 0x000fea0003800000 */
.L_x_3:
[----:B------:R-:W2:Y:S01]  /*199a0*/  LDL R18, [R1+0x8c] ;  /* 0x00008c0001127983 */ /* 0x000ea20000100800 */
[----:B0-----:R-:W-:-:S03]  /*199b0*/  ULDC.64 UR4, c[0x0][0x650] ;  /* 0x0001940000047ab9 */ /* 0x001fc60000000a00 */
[----:B------:R-:W3:Y:S01]  /*199c0*/  LDL R19, [R1+0x88] ;  /* 0x0000880001137983 */ /* 0x000ee20000100800 */
[----:B------:R-:W-:Y:S01]  /*199d0*/  PRMT R5, RZ, 0x7610, R5 ;  /* 0x00007610ff057816 */ /* 0x000fe20000000005 */
[----:B------:R-:W-:Y:S01]  /*199e0*/  IMAD.MOV.U32 R7, RZ, RZ, -0x1 ;  /* 0xffffffffff077424 */ /* 0x000fe200078e00ff */
[----:B------:R-:W-:Y:S01]  /*199f0*/  MOV R12, 0xffffffff ;  /* 0xffffffff000c7802 */ /* 0x000fe20000000f00 */
[----:B------:R-:W-:Y:S01]  /*19a00*/  IMAD.MOV.U32 R6, RZ, RZ, -0x1 ;  /* 0xffffffffff067424 */ /* 0x000fe200078e00ff */
[----:B--2---:R-:W-:-:S04]  /*19a10*/  ISETP.GE.U32.AND P0, PT, R18, UR4, PT ;  /* 0x0000000412007c0c */ /* 0x004fc8000bf06070 */
[----:B---3--:R-:W-:-:S13]  /*19a20*/  ISETP.GE.U32.AND.EX P0, PT, R19, UR5, PT, P0 ;  /* 0x0000000513007c0c */ /* 0x008fda000bf06100 */
[----:B------:R-:W-:Y:S05]  /*19a30*/  @P0 BRA `(.L_x_477) ;  /* 0x0000000400680947 */ /* 0x000fea0003800000 */
[----:B------:R-:W0:Y:S01]  /*19a40*/  LDC.64 R12, c[0x0][0x628] ;  /* 0x00018a00ff0c7b82 */ /* 0x000e220000000a00 */
[----:B------:R-:W-:Y:S02]  /*19a50*/  IMAD.MOV.U32 R10, RZ, RZ, R18 ;  /* 0x000000ffff0a7224 */ /* 0x000fe400078e0012 */
[----:B------:R-:W-:-:S05]  /*19a60*/  IMAD.MOV.U32 R11, RZ, RZ, R19 ;  /* 0x000000ffff0b7224 */ /* 0x000fca00078e0013 */
[----:B------:R-:W1:Y:S08]  /*19a70*/  LDC R14, c[0x0][0x630] ;  /* 0x00018c00ff0e7b82 */ /* 0x000e700000000800 */
[----:B------:R-:W2:Y:S01]  /*19a80*/  LDC.64 R16, c[0x0][0x620] ;  /* 0x00018800ff107b82 */ /* 0x000ea20000000a00 */
[----:B0-----:R-:W-:-:S04]  /*19a90*/  ISETP.NE.U32.AND P0, PT, R12, RZ, PT ;  /* 0x000000ff0c00720c */ /* 0x001fc80003f05070 */
[----:B------:R-:W-:-:S13]  /*19aa0*/  ISETP.NE.AND.EX P0, PT, R13, RZ, PT, P0 ;  /* 0x000000ff0d00720c */ /* 0x000fda0003f05300 */
[----:B-12---:R-:W-:Y:S05]  /*19ab0*/  @!P0 BRA `(.L_x_478) ;  /* 0x0000000000288947 */ /* 0x006fea0003800000 */
[----:B------:R-:W0:Y:S02]  /*19ac0*/  LDC R5, c[0x0][0x634] ;  /* 0x00018d00ff057b82 */ /* 0x000e240000000800 */
        /* <DEDUP_REMOVED lines=9> */
.L_x_478:
[-CC-:B------:R-:W-:Y:S01]  /*19b60*/  SHF.R.U64 R13, R10, R14.reuse, R11.reuse ;  /* 0x0000000e0a0d7219 */ /* 0x180fe2000000120b */
[----:B------:R-:W0:Y:S01]  /*19b70*/  LDC R12, c[0x0][0x618] ;  /* 0x00018600ff0c7b82 */ /* 0x000e220000000800 */
[----:B------:R-:W-:Y:S01]  /*19b80*/  SHF.R.U32.HI R3, RZ, R14, R11 ;  /* 0x0000000eff037219 */ /* 0x000fe2000001160b */
[----:B------:R-:W-:Y:S01]  /*19b90*/  ULDC UR4, c[0x0][0x150] ;  /* 0x0000540000047ab9 */ /* 0x000fe20000000800 */
[----:B------:R-:W-:Y:S01]  /*19ba0*/  IADD3 R5, P0, RZ, -R13, RZ ;  /* 0x8000000dff057210 */ /* 0x000fe20007f1e0ff */
[----:B------:R-:W-:Y:S01]  /*19bb0*/  IMAD.MOV.U32 R7, RZ, RZ, R19 ;  /* 0x000000ffff077224 */ /* 0x000fe200078e0013 */
[----:B------:R-:W-:Y:S02]  /*19bc0*/  I2FP.F32.U32 R8, R2 ;  /* 0x0000000200087245 */ /* 0x000fe40000201000 */
[----:B------:R-:W-:Y:S01]  /*19bd0*/  MOV R6, R18 ;  /* 0x0000001200067202 */ /* 0x000fe20000000f00 */
[----:B------:R-:W1:Y:S01]  /*19be0*/  LDC.64 R20, c[0x0][0x640] ;  /* 0x00019000ff147b82 */ /* 0x000e620000000a00 */
[----:B------:R-:W-:-:S02]  /*19bf0*/  IMAD.X R3, RZ, RZ, ~R3, P0 ;  /* 0x000000ffff037224 */ /* 0x000fc400000e0e03 */
[----:B------:R-:W-:Y:S01]  /*19c00*/  FMUL R9, R8, UR4 ;  /* 0x0000000408097c20 */ /* 0x000fe20008400000 */
[----:B------:R-:W-:Y:S01]  /*19c10*/  ULDC UR4, c[0x0][0x154] ;  /* 0x0000550000047ab9 */ /* 0x000fe20000000800 */
[----:B------:R-:W-:-:S03]  /*19c20*/  IMAD.WIDE.U32 R6, R5, R16, R6 ;  /* 0x0000001005067225 */ /* 0x000fc600078e0006 */
[----:B------:R-:W2:Y:S01]  /*19c30*/  LDC R11, c[0x0][0x144] ;  /* 0x00005100ff0b7b82 */ /* 0x000ea20000000800 */
[----:B------:R-:W-:Y:S01]  /*19c40*/  IMAD R8, R3, R16, RZ ;  /* 0x0000001003087224 */ /* 0x000fe200078e02ff */
[----:B------:R-:W3:Y:S03]  /*19c50*/  F2I.U32.TRUNC.NTZ R9, R9 ;  /* 0x0000000900097305 */ /* 0x000ee6000020f000 */
[----:B------:R-:W-:Y:S02]  /*19c60*/  IMAD R3, R5, R17, R8 ;  /* 0x0000001105037224 */ /* 0x000fe400078e0208 */
[----:B------:R-:W-:Y:S01]  /*19c70*/  IMAD.MOV.U32 R8, RZ, RZ, 0x1 ;  /* 0x00000001ff087424 */ /* 0x000fe200078e00ff */
[----:B------:R-:W4:Y:S01]  /*19c80*/  LDC R14, c[0x0][0x608] ;  /* 0x00018200ff0e7b82 */ /* 0x000f220000000800 */
[----:B------:R-:W-:-:S05]  /*19c90*/  IMAD.IADD R3, R7, 0x1, R3 ;  /* 0x0000000107037824 */ /* 0x000fca00078e0203 */
[----:B0-----:R-:W-:Y:S02]  /*19ca0*/  SHF.R.U64 R10, R6, R12, R3 ;  /* 0x0000000c060a7219 */ /* 0x001fe40000001203 */
[----:B------:R-:W0:Y:S01]  /*19cb0*/  LDC R19, c[0x0][0x658] ;  /* 0x00019600ff137b82 */ /* 0x000e220000000800 */
[----:B------:R-:W-:Y:S01]  /*19cc0*/  I2FP.F32.U32 R6, R4 ;  /* 0x0000000400067245 */ /* 0x000fe20000201000 */
[----:B---3--:R-:W-:Y:S01]  /*19cd0*/  IMAD.MOV R5, RZ, RZ, -R9 ;  /* 0x000000ffff057224 */ /* 0x008fe200078e0a09 */
[----:B-1----:R-:W-:Y:S02]  /*19ce0*/  ISETP.NE.U32.AND P0, PT, R20, RZ, PT ;  /* 0x000000ff1400720c */ /* 0x002fe40003f05070 */
[----:B------:R-:W-:Y:S01]  /*19cf0*/  SHF.R.U32.HI R3, RZ, R12, R3 ;  /* 0x0000000cff037219 */ /* 0x000fe20000011603 */
[----:B------:R-:W-:Y:S01]  /*19d00*/  FMUL R6, R6, UR4 ;  /* 0x0000000406067c20 */ /* 0x000fe20008400000 */
[----:B------:R-:W-:Y:S01]  /*19d10*/  ISETP.NE.AND.EX P0, PT, R21, RZ, PT, P0 ;  /* 0x000000ff1500720c */ /* 0x000fe20003f05300 */
[----:B------:R-:W1:Y:S01]  /*19d20*/  LDC R17, c[0x0][0x148] ;  /* 0x00005200ff117b82 */ /* 0x000e620000000800 */
[----:B--2---:R-:W-:Y:S01]  /*19d30*/  IMAD R18, R11, R5, R2 ;  /* 0x000000050b127224 */ /* 0x004fe200078e0202 */
[----:B------:R-:W-:-:S06]  /*19d40*/  MOV R12, 0xffffffff ;  /* 0xffffffff000c7802 */ /* 0x000fcc0000000f00 */
[----:B------:R-:W2:Y:S01]  /*19d50*/  LDC R16, c[0x0][0x600] ;  /* 0x00018000ff107b82 */ /* 0x000ea20000000800 */
[-CC-:B----4-:R-:W-:Y:S02]  /*19d60*/  SHF.R.U64 R15, R10, R14.reuse, R3.reuse ;  /* 0x0000000e0a0f7219 */ /* 0x190fe40000001203 */
[----:B------:R-:W-:Y:S02]  /*19d70*/  SHF.R.U32.HI R2, RZ, R14, R3 ;  /* 0x0000000eff027219 */ /* 0x000fe40000011603 */
[----:B------:R3:W4:Y:S03]  /*19d80*/  F2I.U32.TRUNC.NTZ R14, R6 ;  /* 0x00000006000e7305 */ /* 0x000726000020f000 */
[----:B------:R-:W1:Y:S01]  /*19d90*/  LDC R22, c[0x0][0x648] ;  /* 0x00019200ff167b82 */ /* 0x000e620000000800 */
[-C--:B0-----:R-:W-:Y:S02]  /*19da0*/  SHF.L.U32 R5, R12, R19.reuse, RZ ;  /* 0x000000130c057219 */ /* 0x081fe400000006ff */
[----:B------:R-:W-:-:S02]  /*19db0*/  SHF.R.U64 R12, R15, R19, R2 ;  /* 0x000000130f0c7219 */ /* 0x000fc40000001202 */
[-C--:B------:R-:W-:Y:S02]  /*19dc0*/  SHF.R.U32.HI R3, RZ, R19.reuse, R2 ;  /* 0x00000013ff037219 */ /* 0x080fe40000011602 */
[----:B------:R-:W-:Y:S01]  /*19dd0*/  SHF.L.U32 R19, R8, R19, RZ ;  /* 0x0000001308137219 */ /* 0x000fe200000006ff */
[----:B------:R-:W0:Y:S01]  /*19de0*/  LDC R23, c[0x0][0x638] ;  /* 0x00018e00ff177b82 */ /* 0x000e220000000800 */
[----:B------:R-:W-:Y:S01]  /*19df0*/  LOP3.LUT R24, RZ, R5, RZ, 0x33, !PT ;  /* 0x00000005ff187212 */ /* 0x000fe200078e33ff */
[----:B------:R-:W-:-:S06]  /*19e00*/  IMAD.MOV.U32 R2, RZ, RZ, R12 ;  /* 0x000000ffff027224 */ /* 0x000fcc00078e000c */
[----:B------:R-:W0:Y:S01]  /*19e10*/  LDC R25, c[0x0][0x610] ;  /* 0x00018400ff197b82 */ /* 0x000e220000000800 */
[----:B---34-:R-:W-:Y:S05]  /*19e20*/  @!P0 BRA `(.L_x_479) ;  /* 0x0000000000288947 */ /* 0x018fea0003800000 */
[----:B------:R-:W3:Y:S02]  /*19e30*/  LDC R5, c[0x0][0x64c] ;  /* 0x00019300ff057b82 */ /* 0x000ee40000000800 */
[----:B---3--:R-:W-:-:S05]  /*19e40*/  IADD3 R5, P0, R12, R5, RZ ;  /* 0x000000050c057210 */ /* 0x008fca0007f1e0ff */
        /* <DEDUP_REMOVED lines=8> */
.L_x_479:
[----:B------:R-:W3:Y:S01]  /*19ed0*/  LDC R5, c[0x0][0x65c] ;  /* 0x00019700ff057b82 */ /* 0x000ee20000000800 */
[----:B-1----:R-:W-:Y:S01]  /*19ee0*/  SHF.R.U64 R3, R2, R22, R3 ;  /* 0x0000001602037219 */ /* 0x002fe20000001203 */
[----:B--2---:R-:W-:Y:S01]  /*19ef0*/  VIADD R9, R16, 0xffffffff ;  /* 0xffffffff10097836 */ /* 0x004fe20000000000 */
[----:B------:R-:W-:Y:S01]  /*19f00*/  LOP3.LUT R2, R15, R24, RZ, 0xc0, !PT ;  /* 0x000000180f027212 */ /* 0x000fe200078ec0ff */
[----:B------:R-:W-:Y:S02]  /*19f10*/  IMAD.MOV R14, RZ, RZ, -R14 ;  /* 0x000000ffff0e7224 */ /* 0x000fe400078e0a0e */
[----:B------:R-:W-:Y:S02]  /*19f20*/  IMAD.MOV.U32 R6, RZ, RZ, R13 ;  /* 0x000000ffff067224 */ /* 0x000fe400078e000d */
[----:B------:R-:W-:Y:S01]  /*19f30*/  IMAD R7, R19, R3, R2 ;  /* 0x0000000313077224 */ /* 0x000fe200078e0202 */
[----:B---3--:R-:W-:Y:S02]  /*19f40*/  ISETP.NE.AND P0, PT, R5, 0x1, PT ;  /* 0x000000010500780c */ /* 0x008fe40003f05270 */
[----:B------:R-:W-:-:S02]  /*19f50*/  IADD3 R5, -R3, RZ, RZ ;  /* 0x000000ff03057210 */ /* 0x000fc40007ffe1ff */
[----:B------:R-:W-:-:S03]  /*19f60*/  LOP3.LUT R3, R10, R9, RZ, 0xc0, !PT ;  /* 0x000000090a037212 */ /* 0x000fc600078ec0ff */
[----:B0-----:R-:W-:Y:S02]  /*19f70*/  IMAD R2, R5, R23, R12 ;  /* 0x0000001705027224 */ /* 0x001fe400078e020c */
[----:B------:R-:W-:Y:S02]  /*19f80*/  IMAD.MOV.U32 R5, RZ, RZ, 0x1 ;  /* 0x00000001ff057424 */ /* 0x000fe400078e00ff */
[----:B------:R-:W-:Y:S02]  /*19f90*/  IMAD R2, R2, R16, R3 ;  /* 0x0000001002027224 */ /* 0x000fe400078e0203 */
[----:B------:R-:W-:-:S04]  /*19fa0*/  @P0 IMAD R18, R17, R14, R4 ;  /* 0x0000000e11120224 */ /* 0x000fc800078e0204 */
[----:B------:R-:W-:-:S05]  /*19fb0*/  IMAD R7, R7, R25, R18 ;  /* 0x0000001907077224 */ /* 0x000fca00078e0212 */
[----:B------:R-:W-:Y:S02]  /*19fc0*/  SEL R12, R2, R7, !P0 ;  /* 0x00000007020c7207 */ /* 0x000fe40004000000 */
[----:B------:R-:W-:-:S07]  /*19fd0*/  SEL R7, R7, R2, !P0 ;  /* 0x0000000207077207 */ /* 0x000fce0004000000 */
.L_x_477:
[----:B------:R-:W-:-:S08]  /*19fe0*/  NOP ;  /* 0x0000000000007918 */ /* 0x000fd00000000000 */
[----:B------:R-:W0:-:S00]  /*19ff0*/  USETMAXREG.DEALLOC.CTAPOOL 0x28 ;  /* 0x00000028000079c8 */ /* 0x000e0000080e0500 */
[----:B0-----:R-:W-:-:S13]  /*1a000*/  ISETP.NE.AND P0, PT, R0, RZ, PT ;  /* 0x000000ff0000720c */ /* 0x001fda0003f05270 */
[----:B------:R-:W-:Y:S05]  /*1a010*/  @P0 EXIT ;  /* 0x000000000000094d */ /* 0x000fea0003800000 */
[----:B------:R-:W-:Y:S01]  /*1a020*/  LOP3.LUT P0, RZ, R5, 0xff, RZ, 0xc0, !PT ;  /* 0x000000ff05ff7812 */ /* 0x000fe2000780c0ff */
[----:B------:R-:W-:Y:S01]  /*1a030*/  IMAD.MOV.U32 R8, RZ, RZ, 0x1 ;  /* 0x00000001ff087424 */ /* 0x000fe200078e00ff */
[----:B------:R-:W-:-:S11]  /*1a040*/  MOV R0, RZ ;  /* 0x000000ff00007202 */ /* 0x000fd60000000f00 */
[----:B------:R-:W-:Y:S05]  /*1a050*/  @!P0 BRA `(.L_x_480) ;  /* 0x0000000c00888947 */ /* 0x000fea0003800000 */
[----:B------:R-:W2:Y:S01]  /*1a060*/  LDL R2, [R1+0x80] ;  /* 0x0000800001027983 */ /* 0x000ea20000100800 */
[----:B------:R-:W0:Y:S01]  /*1a070*/  LDC R0, c[0x0][0x28c] ;  /* 0x0000a300ff007b82 */ /* 0x000e220000000800 */
[----:B------:R-:W-:Y:S01]  /*1a080*/  ULDC UR5, c[0x0][0x658] ;  /* 0x0001960000057ab9 */ /* 0x000fe20000000800 */
[----:B------:R-:W-:Y:S01]  /*1a090*/  UMOV UR7, 0xffffffff ;  /* 0xffffffff00077882 */ /* 0x000fe20000000000 */
[----:B------:R-:W1:Y:S01]  /*1a0a0*/  S2R R4, SR_TID.X ;  /* 0x0000000000047919 */ /* 0x000e620000002100 */
[----:B------:R-:W-:Y:S01]  /*1a0b0*/  ULDC UR6, c[0x0][0xc] ;  /* 0x0000030000067ab9 */ /* 0x000fe20000000800 */
[----:B------:R-:W-:Y:S01]  /*1a0c0*/  USHF.L.U32 UR9, UR7, UR5, URZ ;  /* 0x0000000507097299 */ /* 0x000fe2000800063f */
[----:B------:R-:W-:Y:S01]  /*1a0d0*/  BSSY B0, `(.L_x_480) ;  /* 0x00000da000007945 */ /* 0x000fe20003800000 */
[----:B------:R-:W-:Y:S01]  /*1a0e0*/  UMOV UR8, 0x1 ;  /* 0x0000000100087882 */ /* 0x000fe20000000000 */
[----:B------:R-:W-:Y:S01]  /*1a0f0*/  ULDC UR7, c[0x0][0x10] ;  /* 0x0000040000077ab9 */ /* 0x000fe20000000800 */
[----:B------:R-:W-:Y:S01]  /*1a100*/  USHF.L.U32 UR5, UR8, UR5, URZ ;  /* 0x0000000508057299 */ /* 0x000fe2000800063f */
[----:B------:R-:W-:Y:S01]  /*1a110*/  IMAD.MOV.U32 R10, RZ, RZ, 0x1 ;  /* 0x00000001ff0a7424 */ /* 0x000fe200078e00ff */
[----:B------:R-:W-:Y:S01]  /*1a120*/  UIMAD.WIDE.U32 UR6, UR6, UR7, URZ ;  /* 0x00000007060672a5 */ /* 0x000fe2000f8e003f */
[----:B------:R-:W-:Y:S01]  /*1a130*/  IMAD.MOV.U32 R8, RZ, RZ, 0x1 ;  /* 0x00000001ff087424 */ /* 0x000fe200078e00ff */
[----:B------:R-:W-:Y:S01]  /*1a140*/  ULDC UR8, c[0x0][0x14] ;  /* 0x0000050000087ab9 */ /* 0x000fe20000000800 */
[----:B------:R-:W-:Y:S01]  /*1a150*/  ULDC UR4, c[0x0][0x600] ;  /* 0x0001800000047ab9 */ /* 0x000fe20000000800 */
[----:B------:R-:W-:-:S02]  /*1a160*/  UIMAD.WIDE.U32 UR30, UR6, UR8, URZ ;  /* 0x00000008061e72a5 */ /* 0x000fc4000f8e003f */
[----:B------:R-:W-:Y:S02]  /*1a170*/  UIMAD UR7, UR7, UR8, URZ ;  /* 0x00000008070772a4 */ /* 0x000fe4000f8e023f */
[----:B------:R-:W-:Y:S02]  /*1a180*/  UIADD3 UR4, UR4, -0x1, URZ ;  /* 0xffffffff04047890 */ /* 0x000fe4000fffe03f */
[----:B------:R-:W-:Y:S02]  /*1a190*/  ULOP3.LUT UR6, URZ, UR9, URZ, 0x33, !UPT ;  /* 0x000000093f067292 */ /* 0x000fe4000f8e333f */
[----:B------:R-:W-:Y:S01]  /*1a1a0*/  UIADD3 UR7, UR31, UR7, URZ ;  /* 0x000000071f077290 */ /* 0x000fe2000fffe03f */
[----:B0-----:R-:W-:Y:S01]  /*1a1b0*/  VIADD R0, R0, 0x7f ;  /* 0x0000007f00007836 */ /* 0x001fe20000000000 */
[----:B------:R-:W-:-:S04]  /*1a1c0*/  ULDC.64 UR38, c[0x0][0x198] ;  /* 0x0000660000267ab9 */ /* 0x000fc80000000a00 */
[----:B------:R-:W-:-:S04]  /*1a1d0*/  SHF.R.S32.HI R3, RZ, 0x1f, R0 ;  /* 0x0000001fff037819 */ /* 0x000fc80000011400 */
[----:B------:R-:W-:Y:S02]  /*1a1e0*/  LEA.HI R3, R3, R0, RZ, 0x7 ;  /* 0x0000000003037211 */ /* 0x000fe400078f38ff */
[C---:B-1----:R-:W-:Y:S02]  /*1a1f0*/  LOP3.LUT P2, RZ, R4.reuse, 0x7f, RZ, 0xc0, !PT ;  /* 0x0000007f04ff7812 */ /* 0x042fe4000784c0ff */
[----:B------:R-:W-:Y:S02]  /*1a200*/  SHF.R.S32.HI R11, RZ, 0x7, R3 ;  /* 0x00000007ff0b7819 */ /* 0x000fe40000011403 */
[----:B------:R-:W-:Y:S02]  /*1a210*/  LOP3.LUT P0, RZ, R4, 0x1f, RZ, 0xc0, !PT ;  /* 0x0000001f04ff7812 */ /* 0x000fe4000780c0ff */
[----:B------:R-:W-:Y:S01]  /*1a220*/  MOV R0, RZ ;  /* 0x000000ff00007202 */ /* 0x000fe20000000f00 */
[----:B------:R-:W-:Y:S01]  /*1a230*/  VIADD R9, R11, 0x1 ;  /* 0x000000010b097836 */ /* 0x000fe20000000000 */
[----:B------:R-:W-:-:S02]  /*1a240*/  PLOP3.LUT P0, PT, P0, P2, PT, 0x8a, 0x0 ;  /* 0x000000000000781c */ /* 0x000fc40000705172 */
[----:B--2---:R-:W-:-:S11]  /*1a250*/  LOP3.LUT R13, R2, 0x2, RZ, 0xfc, !PT ;  /* 0x00000002020d7812 */ /* 0x004fd600078efcff */
.L_x_492:
[----:B------:R-:W-:-:S03]  /*1a260*/  UMOV UR8, 0xffffffff ;  /* 0xffffffff00087882 */ /* 0x000fc60000000000 */
[----:B------:R-:W-:Y:S05]  /*1a270*/  BRA.DIV UR8, `(.L_x_481) ;  /* 0x0000000e08a87947 */ /* 0x000fea000b800000 */
[----:B------:R-:W-:-:S13]  /*1a280*/  ELECT P6, URZ, PT ;  /* 0x00000000003f782f */ /* 0x000fda00038c0000 */
.L_x_501:
[----:B------:R-:W0:Y:S01]  /*1a290*/  LDC R2, c[0x0][0x28c] ;  /* 0x0000a300ff027b82 */ /* 0x000e220000000800 */
[----:B------:R-:W-:Y:S01]  /*1a2a0*/  BSSY B1, `(.L_x_482) ;  /* 0x0000043000017945 */ /* 0x000fe20003800000 */
[----:B0-----:R-:W-:-:S13]  /*1a2b0*/  ISETP.LT.OR P6, PT, R2, 0x1, !P6 ;  /* 0x000000010200780c */ /* 0x001fda00077c1670 */
[----:B------:R-:W-:Y:S05]  /*1a2c0*/  @P6 BRA `(.L_x_483) ;  /* 0x0000000400006947 */ /* 0x000fea0003800000 */
[----:B------:R-:W-:Y:S01]  /*1a2d0*/  IMAD R14, R7, 0xc0, RZ ;  /* 0x000000c0070e7824 */ /* 0x000fe200078e02ff */
[----:B------:R-:W-:Y:S01]  /*1a2e0*/  MOV R3, R8 ;  /* 0x0000000800037202 */ /* 0x000fe20000000f00 */
[----:B------:R-:W-:Y:S02]  /*1a2f0*/  IMAD R15, R12, 0xe0, RZ ;  /* 0x000000e00c0f7824 */ /* 0x000fe400078e02ff */
[----:B------:R-:W-:Y:S02]  /*1a300*/  IMAD.MOV.U32 R16, RZ, RZ, RZ ;  /* 0x000000ffff107224 */ /* 0x000fe400078e00ff */
[----:B------:R-:W-:Y:S02]  /*1a310*/  IMAD.MOV.U32 R2, RZ, RZ, R9 ;  /* 0x000000ffff027224 */ /* 0x000fe400078e0009 */
[----:B------:R-:W-:-:S07]  /*1a320*/  IMAD.MOV.U32 R4, RZ, RZ, R0 ;  /* 0x000000ffff047224 */ /* 0x000fce00078e0000 */
.L_x_487:
[----:B------:R-:W0:Y:S01]  /*1a330*/  S2R R12, SR_CgaCtaId ;  /* 0x00000000000c7919 */ /* 0x000e220000008800 */
[----:B------:R-:W-:Y:S01]  /*1a340*/  MOV R5, 0x400 ;  /* 0x0000040000057802 */ /* 0x000fe20000000f00 */
[----:B------:R-:W1:Y:S03]  /*1a350*/  @!P2 LDC R7, c[0x0][0x500] ;  /* 0x00014000ff07ab82 */ /* 0x000e660000000800 */
[----:B0-----:R-:W-:Y:S02]  /*1a360*/  LEA R17, R12, R5, 0x18 ;  /* 0x000000050c117211 */ /* 0x001fe400078ec0ff */
[----:B------:R-:W-:-:S03]  /*1a370*/  SHF.L.U32 R5, R3, 0x1f, RZ ;  /* 0x0000001f03057819 */ /* 0x000fc600000006ff */
[----:B------:R-:W-:-:S04]  /*1a380*/  IMAD R12, R4, 0x8, R17 ;  /* 0x00000008040c7824 */ /* 0x000fc800078e0211 */
[----:B------:R-:W0:Y:S02]  /*1a390*/  SYNCS.PHASECHK.TRANS64.TRYWAIT P1, [R12+URZ+0x10], R5 ;  /* 0x000010050c0075a7 */ /* 0x000e24000802017f */
[----:B01----:R-:W-:Y:S05]  /*1a3a0*/  @!P1 BRA `(.L_x_484) ;  /* 0x0000000c007c9947 */ /* 0x003fea0003800000 */
.L_x_502:
[----:B0-----:R-:W-:Y:S01]  /*1a3b0*/  PRMT R5, R13, 0x9910, RZ ;  /* 0x000099100d057816 */ /* 0x001fe200000000ff */
[----:B------:R0:W-:Y:S03]  /*1a3c0*/  @!P2 SYNCS.ARRIVE.TRANS64 RZ, [R12+URZ], R7 ;  /* 0x000000070cffa9a7 */ /* 0x0001e6000800003f */
[----:B------:R-:W-:-:S13]  /*1a3d0*/  ISETP.NE.AND P1, PT, R5, 0x2, PT ;  /* 0x000000020500780c */ /* 0x000fda0003f25270 */
[----:B0-----:R-:W-:Y:S05]  /*1a3e0*/  @P1 BRA `(.L_x_485) ;  /* 0x0000000000041947 */ /* 0x001fea0003800000 */
[----:B------:R-:W-:Y:S01]  /*1a3f0*/  BPT.TRAP 0x1 ;  /* 0x000000040000795c */ /* 0x000fe20000300000 */
.L_x_485:
[----:B------:R-:W-:Y:S05]  /*1a400*/  @P0 BRA `(.L_x_486) ;  /* 0x0000000000040947 */ /* 0x000fea0003800000 */
[----:B------:R-:W-:Y:S01]  /*1a410*/  BPT.TRAP 0x1 ;  /* 0x000000040000795c */ /* 0x000fe20000300000 */
.L_x_486:
[--C-:B------:R-:W-:Y:S01]  /*1a420*/  IMAD R5, R4, 0xc000, R17.reuse ;  /* 0x0000c00004057824 */ /* 0x100fe200078e0211 */
[----:B------:R-:W-:Y:S01]  /*1a430*/  R2UR UR34, R16 ;  /* 0x00000000102272ca */ /* 0x000fe200000e0000 */
[----:B------:R-:W-:Y:S01]  /*1a440*/  IMAD R17, R4, 0xe000, R17 ;  /* 0x0000e00004117824 */ /* 0x000fe200078e0211 */
[----:B------:R-:W-:Y:S01]  /*1a450*/  R2UR UR33, R12 ;  /* 0x000000000c2172ca */ /* 0x000fe200000e0000 */
[----:B------:R-:W-:Y:S01]  /*1a460*/  UIADD3 UR14, UP0, UR38, 0xf0, URZ ;  /* 0x000000f0260e7890 */ /* 0x000fe2000ff1e03f */
[----:B------:R-:W-:Y:S01]  /*1a470*/  R2UR UR24, R5 ;  /* 0x00000000051872ca */ /* 0x000fe200000e0000 */
[----:B------:R-:W-:Y:S01]  /*1a480*/  UIADD3 UR40, UP1, UR38, 0x1f0, URZ ;  /* 0x000001f026287890 */ /* 0x000fe2000ff3e03f */
[----:B------:R-:W-:Y:S01]  /*1a490*/  R2UR UR8, R17 ;  /* 0x00000000110872ca */ /* 0x000fe200000e0000 */
[----:B------:R-:W-:Y:S01]  /*1a4a0*/  UIADD3.X UR15, URZ, UR39, URZ, UP0, !UPT ;  /* 0x000000273f0f7290 */ /* 0x000fe200087fe43f */
[----:B------:R-:W-:Y:S01]  /*1a4b0*/  R2UR UR36, R6 ;  /* 0x00000000062472ca */ /* 0x000fe200000e0000 */
[----:B------:R-:W-:Y:S01]  /*1a4c0*/  UIADD3.X UR41, URZ, UR39, URZ, UP1, !UPT ;  /* 0x000000273f297290 */ /* 0x000fe20008ffe43f */
[----:B------:R-:W-:Y:S01]  /*1a4d0*/  R2UR UR35, R14 ;  /* 0x000000000e2372ca */ /* 0x000fe200000e0000 */
[----:B------:R-:W-:Y:S01]  /*1a4e0*/  VIADD R4, R4, 0x1 ;  /* 0x0000000104047836 */ /* 0x000fe20000000000 */
[----:B------:R-:W-:Y:S01]  /*1a4f0*/  IADD3 R2, R2, -0x1, RZ ;  /* 0xffffffff02027810 */ /* 0x000fe20007ffe0ff */
[----:B------:R-:W-:Y:S01]  /*1a500*/  UIADD3 UR26, UR34, 0x40, URZ ;  /* 0x00000040221a7890 */ /* 0x000fe2000fffe03f */
[----:B------:R-:W-:Y:S01]  /*1a510*/  R2UR UR19, R15 ;  /* 0x000000000f1372ca */ /* 0x000fe200000e0000 */
[----:B------:R-:W-:Y:S01]  /*1a520*/  UMOV UR22, 0x0 ;  /* 0x0000000000167882 */ /* 0x000fe20000000000 */
[----:B------:R-:W-:Y:S01]  /*1a530*/  ISETP.GT.AND P3, PT, R2, 0x1, PT ;  /* 0x000000010200780c */ /* 0x000fe20003f64270 */
[----:B------:R-:W-:Y:S01]  /*1a540*/  UIADD3 UR32, UR24, 0x100, URZ ;  /* 0x0000010018207890 */ /* 0x000fe2000fffe03f */
[----:B------:R-:W-:Y:S01]  /*1a550*/  ISETP.NE.AND P1, PT, R4, 0x2, PT ;  /* 0x000000020400780c */ /* 0x000fe20003f25270 */
[----:B------:R-:W-:Y:S01]  /*1a560*/  UIADD3 UR24, UR24, 0x6100, URZ ;  /* 0x0000610018187890 */ /* 0x000fe2000fffe03f */
[----:B------:R-:W-:Y:S01]  /*1a570*/  VIADD R16, R16, 0x80 ;  /* 0x0000008010107836 */ /* 0x000fe20000000000 */
[----:B------:R-:W-:Y:S01]  /*1a580*/  UIADD3 UR16, UR8, 0x18100, URZ ;  /* 0x0001810008107890 */ /* 0x000fe2000fffe03f */
[----:B------:R-:W-:Y:S01]  /*1a590*/  SEL R12, RZ, 0x1, P1 ;  /* 0x00000001ff0c7807 */ /* 0x000fe20000800000 */
[----:B------:R-:W-:Y:S01]  /*1a5a0*/  UIADD3 UR8, UR8, 0x1f100, URZ ;  /* 0x0001f10008087890 */ /* 0x000fe2000fffe03f */
[----:B------:R-:W-:Y:S01]  /*1a5b0*/  SEL R4, R4, RZ, P1 ;  /* 0x000000ff04047207 */ /* 0x000fe20000800000 */
[----:B------:R-:W-:Y:S01]  /*1a5c0*/  UMOV UR23, 0x10000000 ;  /* 0x1000000000177882 */ /* 0x000fe20000000000 */
[----:B------:R-:W-:Y:S01]  /*1a5d0*/  UMOV UR25, UR33 ;  /* 0x0000002100197c82 */ /* 0x000fe20008000000 */
[----:B------:R-:W-:Y:S01]  /*1a5e0*/  UMOV UR28, UR36 ;  /* 0x00000024001c7c82 */ /* 0x000fe20008000000 */
[----:B------:R-:W-:Y:S01]  /*1a5f0*/  UMOV UR27, UR35 ;  /* 0x00000023001b7c82 */ /* 0x000fe20008000000 */
[----:B------:R-:W-:Y:S01]  /*1a600*/  UMOV UR17, UR33 ;  /* 0x0000002100117c82 */ /* 0x000fe20008000000 */
[----:B------:R-:W-:Y:S01]  /*1a610*/  UMOV UR18, UR34 ;  /* 0x0000002200127c82 */ /* 0x000fe20008000000 */
[----:B------:R-:W-:Y:S01]  /*1a620*/  UMOV UR20, UR36 ;  /* 0x0000002400147c82 */ /* 0x000fe20008000000 */
[----:B------:R0:W-:Y:S01]  /*1a630*/  UTMALDG.3D [UR32], [UR14], desc[UR22] ;  /* 0x000016200e0075b4 */ /* 0x0001e20008011000 */
[----:B------:R-:W-:Y:S01]  /*1a640*/  UMOV UR9, UR33 ;  /* 0x0000002100097c82 */ /* 0x000fe20008000000 */
[----:B------:R-:W-:Y:S01]  /*1a650*/  UMOV UR11, UR19 ;  /* 0x00000013000b7c82 */ /* 0x000fe20008000000 */
[----:B------:R-:W-:Y:S01]  /*1a660*/  UMOV UR12, UR36 ;  /* 0x00000024000c7c82 */ /* 0x000fe20008000000 */
[----:B------:R-:W-:Y:S01]  /*1a670*/  UMOV UR10, UR26 ;  /* 0x0000001a000a7c82 */ /* 0x000fe20008000000 */
[----:B------:R-:W-:Y:S01]  /*1a680*/  LOP3.LUT R3, R3, R12, RZ, 0x3c, !PT ;  /* 0x0000000c03037212 */ /* 0x000fe200078e3cff */
[----:B------:R0:W-:Y:S01]  /*1a690*/  UTMALDG.3D [UR24], [UR14], desc[UR22] ;  /* 0x000016180e0075b4 */ /* 0x0001e20008011000 */
[----:B------:R0:W-:Y:S01]  /*1a6a0*/  UTMALDG.3D [UR16], [UR40], desc[UR22] ;  /* 0x00001610280075b4 */ /* 0x0001e20008011000 */
[----:B------:R0:W-:Y:S02]  /*1a6b0*/  UTMALDG.3D [UR8], [UR40], desc[UR22] ;  /* 0x00001608280075b4 */ /* 0x0001e40008011000 */
[----:B0-----:R-:W-:Y:S05]  /*1a6c0*/  @P3 BRA `(.L_x_487) ;  /* 0xfffffffc00183947 */ /* 0x001fea000383ffff */
.L_x_483:
[----:B------:R-:W-:Y:S05]  /*1a6d0*/  BSYNC B1 ;  /* 0x0000000000017941 */ /* 0x000fea0003800000 */
.L_x_482:
[----:B------:R-:W2:Y:S01]  /*1a6e0*/  LDL.LU R18, [R1+0x88] ;  /* 0x0000880001127983 */ /* 0x000ea20000300800 */
[----:B------:R-:W-:Y:S01]  /*1a6f0*/  LOP3.LUT P3, RZ, R10, 0xff, RZ, 0xc0, !PT ;  /* 0x000000ff0aff7812 */ /* 0x000fe2000786c0ff */
[C---:B------:R-:W-:Y:S01]  /*1a700*/  IMAD.IADD R0, R11.reuse, 0x1, R0 ;  /* 0x000000010b007824 */ /* 0x040fe200078e0200 */
[----:B------:R-:W-:Y:S01]  /*1a710*/  ULDC.64 UR8, c[0x0][0x650] ;  /* 0x0001940000087ab9 */ /* 0x000fe20000000a00 */
[----:B------:R-:W3:Y:S01]  /*1a720*/  LDL.LU R17, [R1+0x8c] ;  /* 0x00008c0001117983 */ /* 0x000ee20000300800 */
[----:B------:R-:W-:Y:S01]  /*1a730*/  BSSY B1, `(.L_x_488) ;  /* 0x0000071000017945 */ /* 0x000fe20003800000 */
[----:B------:R-:W-:Y:S01]  /*1a740*/  IMAD.MOV.U32 R7, RZ, RZ, -0x1 ;  /* 0xffffffffff077424 */ /* 0x000fe200078e00ff */
[----:B------:R-:W-:Y:S01]  /*1a750*/  ISETP.GT.U32.AND P1, PT, R0, 0x1, PT ;  /* 0x000000010000780c */ /* 0x000fe20003f24070 */
[----:B------:R-:W-:Y:S01]  /*1a760*/  IMAD.MOV.U32 R6, RZ, RZ, -0x1 ;  /* 0xffffffffff067424 */ /* 0x000fe200078e00ff */
[----:B------:R-:W-:Y:S02]  /*1a770*/  SHF.R.U32.HI R2, RZ, 0x1, R0 ;  /* 0x00000001ff027819 */ /* 0x000fe40000011600 */
[----:B------:R-:W-:-:S02]  /*1a780*/  ISETP.LT.U32.AND P1, PT, R11, 0x2, P1 ;  /* 0x000000020b00780c */ /* 0x000fc40000f21070 */
[----:B------:R-:W-:Y:S01]  /*1a790*/  LOP3.LUT R2, R2, 0x1, RZ, 0xc0, !PT ;  /* 0x0000000102027812 */ /* 0x000fe200078ec0ff */
[----:B------:R-:W0:Y:S01]  /*1a7a0*/  @P3 S2R R4, SR_CgaCtaId ;  /* 0x0000000000043919 */ /* 0x000e220000008800 */
[----:B------:R-:W-:Y:S02]  /*1a7b0*/  @P3 MOV R3, 0x400 ;  /* 0x0000040000033802 */ /* 0x000fe40000000f00 */
[----:B------:R-:W-:Y:S02]  /*1a7c0*/  MOV R12, 0xffffffff ;  /* 0xffffffff000c7802 */ /* 0x000fe40000000f00 */
[----:B------:R-:W-:Y:S02]  /*1a7d0*/  LOP3.LUT R0, R0, 0x1, RZ, 0xc0, !PT ;  /* 0x0000000100007812 */ /* 0x000fe400078ec0ff */
[----:B------:R-:W-:Y:S02]  /*1a7e0*/  PRMT R10, RZ, 0x7610, R10 ;  /* 0x00007610ff0a7816 */ /* 0x000fe4000000000a */
[----:B0-----:R-:W-:-:S04]  /*1a7f0*/  @P3 LEA R3, R4, R3, 0x18 ;  /* 0x0000000304033211 */ /* 0x001fc800078ec0ff */
[----:B------:R0:W-:Y:S01]  /*1a800*/  @P3 SYNCS.ARRIVE.TRANS64.A1T0 RZ, [R3+URZ+0x38], RZ ;  /* 0x000038ff03ff39a7 */ /* 0x0001e2000810003f */
[----:B------:R-:W-:-:S04]  /*1a810*/  ISETP.NE.U32.AND P3, PT, R2, 0x1, PT ;  /* 0x000000010200780c */ /* 0x000fc80003f65070 */
[----:B------:R-:W-:Y:S02]  /*1a820*/  ISETP.GT.U32.AND P3, PT, R11, 0x1, !P3 ;  /* 0x000000010b00780c */ /* 0x000fe40005f64070 */
[----:B0-----:R-:W-:Y:S02]  /*1a830*/  SEL R3, RZ, 0x1, !P1 ;  /* 0x00000001ff037807 */ /* 0x001fe40004800000 */
[----:B------:R-:W-:-:S04]  /*1a840*/  SEL R2, RZ, 0x1, !P3 ;  /* 0x00000001ff027807 */ /* 0x000fc80005800000 */
[----:B------:R-:W-:Y:S02]  /*1a850*/  LOP3.LUT R8, R2, R8, R3, 0x96, !PT ;  /* 0x0000000802087212 */ /* 0x000fe400078e9603 */
[----:B------:R-:W-:Y:S02]  /*1a860*/  PRMT R2, RZ, 0x7610, R2 ;  /* 0x00007610ff027816 */ /* 0x000fe40000000002 */
[----:B---3--:R-:W-:-:S04]  /*1a870*/  IADD3 R17, P4, R17, UR30, RZ ;  /* 0x0000001e11117c10 */ /* 0x008fc8000ff9e0ff */
[----:B--2---:R-:W-:Y:S01]  /*1a880*/  IADD3.X R18, R18, UR7, RZ, P4, !PT ;  /* 0x0000000712127c10 */ /* 0x004fe2000a7fe4ff */
[----:B------:R0:W-:Y:S01]  /*1a890*/  STL [R1+0x8c], R17 ;  /* 0x00008c1101007387 */ /* 0x0001e20000100800 */
[----:B------:R-:W-:-:S03]  /*1a8a0*/  ISETP.GE.U32.AND P4, PT, R17, UR8, PT ;  /* 0x0000000811007c0c */ /* 0x000fc6000bf86070 */
[----:B------:R0:W-:Y:S01]  /*1a8b0*/  STL [R1+0x88], R18 ;  /* 0x0000881201007387 */ /* 0x0001e20000100800 */
[----:B------:R-:W-:-:S13]  /*1a8c0*/  ISETP.GE.U32.AND.EX P1, PT, R18, UR9, PT, P4 ;  /* 0x0000000912007c0c */ /* 0x000fda000bf26140 */
[----:B0-----:R-:W-:Y:S05]  /*1a8d0*/  @P1 BRA `(.L_x_489) ;  /* 0x0000000400581947 */ /* 0x001fea0003800000 */
[----:B------:R-:W-:Y:S01]  /*1a8e0*/  ULDC.64 UR8, c[0x0][0x628] ;  /* 0x00018a0000087ab9 */ /* 0x000fe20000000a00 */
[----:B------:R-:W0:Y:S01]  /*1a8f0*/  S2R R14, SR_CTAID.X ;  /* 0x00000000000e7919 */ /* 0x000e220000002500 */
[----:B------:R-:W-:Y:S01]  /*1a900*/  ISETP.NE.U32.AND P1, PT, RZ, UR8, PT ;  /* 0x00000008ff007c0c */ /* 0x000fe2000bf25070 */
[----:B------:R-:W-:Y:S01]  /*1a910*/  ULDC UR11, c[0x0][0x630] ;  /* 0x00018c00000b7ab9 */ /* 0x000fe20000000800 */
[----:B------:R-:W-:Y:S01]  /*1a920*/  IMAD.MOV.U32 R2, RZ, RZ, R17 ;  /* 0x000000ffff027224 */ /* 0x000fe200078e0011 */
[----:B------:R-:W1:Y:S01]  /*1a930*/  S2R R12, SR_CTAID.Y ;  /* 0x00000000000c7919 */ /* 0x000e620000002600 */
[----:B------:R-:W-:Y:S01]  /*1a940*/  ISETP.NE.AND.EX P1, PT, RZ, UR9, PT, P1 ;  /* 0x00000009ff007c0c */ /* 0x000fe2000bf25310 */
[----:B------:R-:W-:-:S12]  /*1a950*/  IMAD.MOV.U32 R3, RZ, RZ, R18 ;  /* 0x000000ffff037224 */ /* 0x000fd800078e0012 */
[----:B------:R-:W-:Y:S05]  /*1a960*/  @!P1 BRA `(.L_x_490) ;  /* 0x0000000000289947 */ /* 0x000fea0003800000 */
[----:B------:R-:W-:Y:S02]  /*1a970*/  ULDC UR10, c[0x0][0x634] ;  /* 0x00018d00000a7ab9 */ /* 0x000fe40000000800 */
[----:B------:R-:W-:-:S04]  /*1a980*/  IADD3 R7, P1, R17, UR10, RZ ;  /* 0x0000000a11077c10 */ /* 0x000fc8000ff3e0ff */
[----:B------:R-:W-:-:S05]  /*1a990*/  IADD3.X R15, RZ, R18, RZ, P1, !PT ;  /* 0x00000012ff0f7210 */ /* 0x000fca0000ffe4ff */
[----:B------:R-:W-:-:S04]  /*1a9a0*/  IMAD.WIDE.U32 R4, R15, UR8, RZ ;  /* 0x000000080f047c25 */ /* 0x000fc8000f8e00ff */
[----:B------:R-:W-:-:S04]  /*1a9b0*/  IMAD.WIDE.U32 R4, P1, R7, UR9, R4 ;  /* 0x0000000907047c25 */ /* 0x000fc8000f820004 */
[----:B------:R-:W-:-:S04]  /*1a9c0*/  IMAD.WIDE.U32 R6, R7, UR8, RZ ;  /* 0x0000000807067c25 */ /* 0x000fc8000f8e00ff */
[----:B------:R-:W-:Y:S01]  /*1a9d0*/  IMAD.X R3, RZ, RZ, RZ, P1 ;  /* 0x000000ffff037224 */ /* 0x000fe200008e06ff */
[----:B------:R-:W-:Y:S01]  /*1a9e0*/  IADD3 RZ, P1, R7, R4, RZ ;  /* 0x0000000407ff7210 */ /* 0x000fe20007f3e0ff */
[----:B------:R-:W-:-:S04]  /*1a9f0*/  IMAD.MOV.U32 R2, RZ, RZ, R5 ;  /* 0x000000ffff027224 */ /* 0x000fc800078e0005 */
[----:B------:R-:W-:-:S08]  /*1aa00*/  IMAD.WIDE.U32.X R2, R15, UR9, R2, P1 ;  /* 0x000000090f027c25 */ /* 0x000fd000088e0402 */
.L_x_490:
[--C-:B------:R-:W-:Y:S01]  /*1aa10*/  SHF.R.U64 R6, R2, UR11, R3.reuse ;  /* 0x0000000b02067c19 */ /* 0x100fe20008001203 */
[----:B------:R-:W-:Y:S01]  /*1aa20*/  ULDC.64 UR8, c[0x0][0x620] ;  /* 0x0001880000087ab9 */ /* 0x000fe20000000a00 */
[----:B------:R-:W-:Y:S01]  /*1aa30*/  SHF.R.U32.HI R2, RZ, UR11, R3 ;  /* 0x0000000bff027c19 */ /* 0x000fe20008011603 */
[----:B------:R-:W-:Y:S01]  /*1aa40*/  IMAD.MOV.U32 R3, RZ, RZ, R18 ;  /* 0x000000ffff037224 */ /* 0x000fe200078e0012 */
[----:B------:R-:W-:Y:S01]  /*1aa50*/  IADD3 R5, P1, RZ, -R6, RZ ;  /* 0x80000006ff057210 */ /* 0x000fe20007f3e0ff */
[----:B------:R-:W2:Y:S01]  /*1aa60*/  LDC R21, c[0x0][0x144] ;  /* 0x00005100ff157b82 */ /* 0x000ea20000000800 */
[----:B0-----:R-:W-:Y:S01]  /*1aa70*/  I2FP.F32.U32 R7, R14 ;  /* 0x0000000e00077245 */ /* 0x001fe20000201000 */
[----:B------:R-:W-:Y:S01]  /*1aa80*/  ULDC.64 UR12, c[0x0][0x640] ;  /* 0x00019000000c7ab9 */ /* 0x000fe20000000a00 */
[----:B------:R-:W-:Y:S01]  /*1aa90*/  ULDC UR10, c[0x0][0x608] ;  /* 0x00018200000a7ab9 */ /* 0x000fe20000000800 */
[----:B------:R-:W-:Y:S01]  /*1aaa0*/  IMAD.X R2, RZ, RZ, ~R2, P1 ;  /* 0x000000ffff027224 */ /* 0x000fe200008e0e02 */
[----:B------:R-:W-:-:S03]  /*1aab0*/  ISETP.NE.U32.AND P1, PT, RZ, UR12, PT ;  /* 0x0000000cff007c0c */ /* 0x000fc6000bf25070 */
[----:B------:R-:W-:Y:S01]  /*1aac0*/  IMAD R4, R2, UR8, RZ ;  /* 0x0000000802047c24 */ /* 0x000fe2000f8e02ff */
[----:B------:R-:W-:Y:S02]  /*1aad0*/  MOV R2, R17 ;  /* 0x0000001100027202 */ /* 0x000fe40000000f00 */
[----:B------:R-:W0:Y:S01]  /*1aae0*/  LDC R17, c[0x0][0x148] ;  /* 0x00005200ff117b82 */ /* 0x000e220000000800 */
[----:B------:R-:W-:Y:S02]  /*1aaf0*/  ISETP.NE.AND.EX P1, PT, RZ, UR13, PT, P1 ;  /* 0x0000000dff007c0c */ /* 0x000fe4000bf25310 */
[----:B------:R-:W-:Y:S01]  /*1ab00*/  IMAD.WIDE.U32 R2, R5, UR8, R2 ;  /* 0x0000000805027c25 */ /* 0x000fe2000f8e0002 */
[----:B------:R-:W-:-:S03]  /*1ab10*/  ULDC UR8, c[0x0][0x150] ;  /* 0x0000540000087ab9 */ /* 0x000fc60000000800 */
[----:B------:R-:W-:Y:S02]  /*1ab20*/  IMAD R5, R5, UR9, R4 ;  /* 0x0000000905057c24 */ /* 0x000fe4000f8e0204 */
[----:B------:R-:W-:Y:S01]  /*1ab30*/  FMUL R4, R7, UR8 ;  /* 0x0000000807047c20 */ /* 0x000fe20008400000 */
[----:B------:R-:W-:Y:S01]  /*1ab40*/  ULDC UR8, c[0x0][0x618] ;  /* 0x0001860000087ab9 */ /* 0x000fe20000000800 */
[----:B------:R-:W-:Y:S01]  /*1ab50*/  ULDC UR9, c[0x0][0x154] ;  /* 0x0000550000097ab9 */ /* 0x000fe20000000800 */
[----:B------:R-:W-:-:S03]  /*1ab60*/  IMAD.IADD R3, R3, 0x1, R5 ;  /* 0x0000000103037824 */ /* 0x000fc600078e0205 */
[----:B------:R-:W3:Y:S02]  /*1ab70*/  F2I.U32.TRUNC.NTZ R4, R4 ;  /* 0x0000000400047305 */ /* 0x000ee4000020f000 */
[----:B------:R-:W-:Y:S02]  /*1ab80*/  SHF.R.U64 R7, R2, UR8, R3 ;  /* 0x0000000802077c19 */ /* 0x000fe40008001203 */
[----:B-1----:R-:W-:-:S05]  /*1ab90*/  I2FP.F32.U32 R2, R12 ;  /* 0x0000000c00027245 */ /* 0x002fca0000201000 */
[----:B------:R-:W-:Y:S01]  /*1aba0*/  FMUL R18, R2, UR9 ;  /* 0x0000000902127c20 */ /* 0x000fe20008400000 */
[----:B------:R-:W-:Y:S01]  /*1abb0*/  SHF.R.U32.HI R2, RZ, UR8, R3 ;  /* 0x00000008ff027c19 */ /* 0x000fe20008011603 */
[----:B------:R-:W-:-:S03]  /*1abc0*/  ULDC UR8, c[0x0][0x658] ;  /* 0x0001960000087ab9 */ /* 0x000fc60000000800 */
[--C-:B------:R-:W-:Y:S01]  /*1abd0*/  SHF.R.U32.HI R3, RZ, UR10, R2.reuse ;  /* 0x0000000aff037c19 */ /* 0x100fe20008011602 */
[----:B------:R-:W1:Y:S01]  /*1abe0*/  F2I.U32.TRUNC.NTZ R18, R18 ;  /* 0x0000001200127305 */ /* 0x000e62000020f000 */
[----:B------:R-:W-:Y:S01]  /*1abf0*/  SHF.R.U64 R16, R7, UR10, R2 ;  /* 0x0000000a07107c19 */ /* 0x000fe20008001202 */
[----:B---3--:R-:W-:Y:S01]  /*1ac00*/  IMAD.MOV R4, RZ, RZ, -R4 ;  /* 0x000000ffff047224 */ /* 0x008fe200078e0a04 */
[--C-:B------:R-:W-:Y:S02]  /*1ac10*/  SHF.R.U32.HI R19, RZ, UR8, R3.reuse ;  /* 0x00000008ff137c19 */ /* 0x100fe40008011603 */
[----:B------:R-:W-:Y:S01]  /*1ac20*/  SHF.R.U64 R15, R16, UR8, R3 ;  /* 0x00000008100f7c19 */ /* 0x000fe20008001203 */
[----:B--2---:R-:W-:Y:S02]  /*1ac30*/  IMAD R14, R21, R4, R14 ;  /* 0x00000004150e7224 */ /* 0x004fe400078e020e */
[----:B------:R-:W-:Y:S01]  /*1ac40*/  IMAD.MOV.U32 R3, RZ, RZ, R19 ;  /* 0x000000ffff037224 */ /* 0x000fe200078e0013 */
[----:B------:R-:W-:Y:S01]  /*1ac50*/  MOV R2, R15 ;  /* 0x0000000f00027202 */ /* 0x000fe20000000f00 */
[----:B------:R-:W-:Y:S06]  /*1ac60*/  @!P1 BRA `(.L_x_491) ;  /* 0x0000000000289947 */ /* 0x000fec0003800000 */
[----:B------:R-:W-:Y:S02]  /*1ac70*/  ULDC UR8, c[0x0][0x64c] ;  /* 0x0001930000087ab9 */ /* 0x000fe40000000800 */
[----:B------:R-:W-:-:S05]  /*1ac80*/  IADD3 R3, P1, R15, UR8, RZ ;  /* 0x000000080f037c10 */ /* 0x000fca000ff3e0ff */
[----:B------:R-:W-:-:S04]  /*1ac90*/  IMAD.X R19, RZ, RZ, R19, P1 ;  /* 0x000000ffff137224 */ /* 0x000fc800008e0613 */
[----:B------:R-:W-:-:S04]  /*1aca0*/  IMAD.WIDE.U32 R4, R19, UR12, RZ ;  /* 0x0000000c13047c25 */ /* 0x000fc8000f8e00ff */
[----:B------:R-:W-:-:S04]  /*1acb0*/  IMAD.WIDE.U32 R4, P1, R3, UR13, R4 ;  /* 0x0000000d03047c25 */ /* 0x000fc8000f820004 */
[----:B------:R-:W-:Y:S01]  /*1acc0*/  IMAD.WIDE.U32 R2, R3, UR12, RZ ;  /* 0x0000000c03027c25 */ /* 0x000fe2000f8e00ff */
[----:B------:R-:W-:-:S04]  /*1acd0*/  MOV R2, R5 ;  /* 0x0000000500027202 */ /* 0x000fc80000000f00 */
[----:B------:R-:W-:Y:S01]  /*1ace0*/  IADD3 RZ, P3, R3, R4, RZ ;  /* 0x0000000403ff7210 */ /* 0x000fe20007f7e0ff */
[----:B------:R-:W-:-:S04]  /*1acf0*/  IMAD.X R3, RZ, RZ, RZ, P1 ;  /* 0x000000ffff037224 */ /* 0x000fc800008e06ff */
[----:B------:R-:W-:-:S08]  /*1ad00*/  IMAD.WIDE.U32.X R2, R19, UR13, R2, P3 ;  /* 0x0000000d13027c25 */ /* 0x000fd000098e0402 */
.L_x_491:
[----:B------:R-:W2:Y:S01]  /*1ad10*/  LDC R4, c[0x0][0x65c] ;  /* 0x00019700ff047b82 */ /* 0x000ea20000000800 */
[----:B------:R-:W-:Y:S01]  /*1ad20*/  ULDC UR8, c[0x0][0x648] ;  /* 0x0001920000087ab9 */ /* 0x000fe20000000800 */
[----:B------:R-:W-:Y:S01]  /*1ad30*/  LOP3.LUT R16, R16, UR6, RZ, 0xc0, !PT ;  /* 0x0000000610107c12 */ /* 0x000fe2000f8ec0ff */
[----:B-1----:R-:W-:Y:S01]  /*1ad40*/  IMAD.MOV R18, RZ, RZ, -R18 ;  /* 0x000000ffff127224 */ /* 0x002fe200078e0a12 */
[----:B------:R-:W-:Y:S01]  /*1ad50*/  SHF.R.U64 R3, R2, UR8, R3 ;  /* 0x0000000802037c19 */ /* 0x000fe20008001203 */
[----:B------:R-:W-:Y:S01]  /*1ad60*/  ULDC UR8, c[0x0][0x638] ;  /* 0x00018e0000087ab9 */ /* 0x000fe20000000800 */
[----:B------:R-:W-:-:S03]  /*1ad70*/  ULDC UR9, c[0x0][0x610] ;  /* 0x0001840000097ab9 */ /* 0x000fc60000000800 */
[----:B------:R-:W-:Y:S02]  /*1ad80*/  IMAD.MOV R2, RZ, RZ, -R3 ;  /* 0x000000ffff027224 */ /* 0x000fe400078e0a03 */
[----:B------:R-:W-:Y:S02]  /*1ad90*/  IMAD R3, R3, UR5, R16 ;  /* 0x0000000503037c24 */ /* 0x000fe4000f8e0210 */
[----:B------:R-:W-:Y:S01]  /*1ada0*/  IMAD R15, R2, UR8, R15 ;  /* 0x00000008020f7c24 */ /* 0x000fe2000f8e020f */
[----:B------:R-:W-:Y:S01]  /*1adb0*/  ULDC UR8, c[0x0][0x600] ;  /* 0x0001800000087ab9 */ /* 0x000fe20000000800 */
[----:B------:R-:W-:Y:S01]  /*1adc0*/  IMAD.MOV.U32 R2, RZ, RZ, 0x1 ;  /* 0x00000001ff027424 */ /* 0x000fe200078e00ff */
[----:B--2---:R-:W-:Y:S02]  /*1add0*/  ISETP.NE.AND P1, PT, R4, 0x1, PT ;  /* 0x000000010400780c */ /* 0x004fe40003f25270 */
[----:B------:R-:W-:-:S05]  /*1ade0*/  LOP3.LUT R4, R7, UR4, RZ, 0xc0, !PT ;  /* 0x0000000407047c12 */ /* 0x000fca000f8ec0ff */
[----:B------:R-:W-:-:S06]  /*1adf0*/  IMAD R15, R15, UR8, R4 ;  /* 0x000000080f0f7c24 */ /* 0x000fcc000f8e0204 */
[----:B0-----:R-:W-:-:S04]  /*1ae00*/  @P1 IMAD R14, R17, R18, R12 ;  /* 0x00000012110e1224 */ /* 0x001fc800078e020c */
[----:B------:R-:W-:-:S05]  /*1ae10*/  IMAD R14, R3, UR9, R14 ;  /* 0x00000009030e7c24 */ /* 0x000fca000f8e020e */
[----:B------:R-:W-:Y:S02]  /*1ae20*/  SEL R12, R15, R14, !P1 ;  /* 0x0000000e0f0c7207 */ /* 0x000fe40004800000 */
[----:B------:R-:W-:-:S07]  /*1ae30*/  SEL R7, R14, R15, !P1 ;  /* 0x0000000f0e077207 */ /* 0x000fce0004800000 */
.L_x_489:
[----:B------:R-:W-:Y:S05]  /*1ae40*/  BSYNC B1 ;  /* 0x0000000000017941 */ /* 0x000fea0003800000 */
.L_x_488:
[----:B------:R-:W-:-:S13]  /*1ae50*/  LOP3.LUT P1, RZ, R2, 0xff, RZ, 0xc0, !PT ;  /* 0x000000ff02ff7812 */ /* 0x000fda000782c0ff */
[----:B------:R-:W-:Y:S05]  /*1ae60*/  @P1 BRA `(.L_x_492) ;  /* 0xfffffff000fc1947 */ /* 0x000fea000383ffff */
[----:B------:R-:W-:Y:S05]  /*1ae70*/  BSYNC B0 ;  /* 0x0000000000007941 */ /* 0x000fea0003800000 */
.L_x_480:
[----:B------:R-:W-:-:S03]  /*1ae80*/  UMOV UR8, 0xffffffff ;  /* 0xffffffff00087882 */ /* 0x000fc60000000000 */
[----:B------:R-:W-:Y:S05]  /*1ae90*/  BRA.DIV UR8, `(.L_x_493) ;  /* 0x0000000208d47947 */ /* 0x000fea000b800000 */
[----:B------:R-:W-:-:S13]  /*1aea0*/  ELECT P6, URZ, PT ;  /* 0x00000000003f782f */ /* 0x000fda00038c0000 */
.L_x_505:
[----:B------:R-:W-:Y:S04]  /*1aeb0*/  BSSY B0, `(.L_x_494) ;  /* 0x000001a000007945 */ /* 0x000fe80003800000 */
[----:B------:R-:W-:Y:S05]  /*1aec0*/  @!P6 BRA `(.L_x_495) ;  /* 0x000000000060e947 */ /* 0x000fea0003800000 */
[----:B------:R-:W2:Y:S02]  /*1aed0*/  LDL.LU R2, [R1+0x80] ;  /* 0x0000800001027983 */ /* 0x000ea40000300800 */
[----:B--2---:R-:W-:-:S04]  /*1aee0*/  LOP3.LUT R2, R2, 0x2, RZ, 0xfc, !PT ;  /* 0x0000000202027812 */ /* 0x004fc800078efcff */
[----:B------:R-:W-:-:S13]  /*1aef0*/  ISETP.NE.AND P0, PT, R2, 0x3, PT ;  /* 0x000000030200780c */ /* 0x000fda0003f05270 */
[----:B------:R-:W-:Y:S05]  /*1af00*/  @!P0 BRA `(.L_x_496) ;  /* 0x0000000000048947 */ /* 0x000fea0003800000 */
[----:B------:R-:W-:Y:S01]  /*1af10*/  BPT.TRAP 0x1 ;  /* 0x000000040000795c */ /* 0x000fe20000300000 */
.L_x_496:
[----:B------:R-:W0:Y:S01]  /*1af20*/  S2R R3, SR_CgaCtaId ;  /* 0x0000000000037919 */ /* 0x000e220000008800 */
[----:B------:R-:W-:-:S04]  /*1af30*/  MOV R2, 0x400 ;  /* 0x0000040000027802 */ /* 0x000fc80000000f00 */
[----:B0-----:R-:W-:Y:S02]  /*1af40*/  LEA R3, R3, R2, 0x18 ;  /* 0x0000000203037211 */ /* 0x001fe400078ec0ff */
[----:B------:R-:W-:Y:S02]  /*1af50*/  SHF.L.U32 R2, R8, 0x1f, RZ ;  /* 0x0000001f08027819 */ /* 0x000fe400000006ff */
[----:B------:R-:W-:-:S05]  /*1af60*/  IADD3 R3, R3, 0x10, RZ ;  /* 0x0000001003037810 */ /* 0x000fca0007ffe0ff */
[C---:B------:R-:W-:Y:S02]  /*1af70*/  IMAD R7, R0.reuse, 0x8, R3 ;  /* 0x0000000800077824 */ /* 0x040fe400078e0203 */
[----:B------:R-:W-:Y:S02]  /*1af80*/  VIADD R0, R0, 0x1 ;  /* 0x0000000100007836 */ /* 0x000fe40000000000 */
[----:B------:R-:W0:Y:S03]  /*1af90*/  SYNCS.PHASECHK.TRANS64.TRYWAIT P0, [R7+URZ], R2 ;  /* 0x00000002070075a7 */ /* 0x000e26000800017f */
[----:B------:R-:W-:-:S04]  /*1afa0*/  ISETP.NE.AND P1, PT, R0, 0x2, PT ;  /* 0x000000020000780c */ /* 0x000fc80003f25270 */
[----:B------:R-:W-:Y:S02]  /*1afb0*/  SEL R5, RZ, 0x1, P1 ;  /* 0x00000001ff057807 */ /* 0x000fe40000800000 */
[----:B------:R-:W-:Y:S02]  /*1afc0*/  SEL R0, R0, RZ, P1 ;  /* 0x000000ff00007207 */ /* 0x000fe40000800000 */
[----:B------:R-:W-:Y:S01]  /*1afd0*/  LOP3.LUT R5, R8, R5, RZ, 0x3c, !PT ;  /* 0x0000000508057212 */ /* 0x000fe200078e3cff */
[----:B0-----:R-:W-:Y:S06]  /*1afe0*/  @!P0 BRA `(.L_x_497) ;  /* 0x0000000000a08947 */ /* 0x001fec0003800000 */
.L_x_506:
[----:B------:R-:W-:Y:S01]  /*1aff0*/  IMAD R3, R0, 0x8, R3 ;  /* 0x0000000800037824 */ /* 0x000fe200078e0203 */
[----:B------:R-:W-:-:S07]  /*1b000*/  SHF.L.U32 R0, R5, 0x1f, RZ ;  /* 0x0000001f05007819 */ /* 0x000fce00000006ff */
.L_x_498:
[----:B-1----:R1:W2:Y:S02]  /*1b010*/  SYNCS.PHASECHK.TRANS64.TRYWAIT P0, [R3+URZ], R0 ;  /* 0x00000000030075a7 */ /* 0x0022a4000800017f */
[----:B--2---:R-:W-:Y:S05]  /*1b020*/  @!P0 NANOSLEEP.SYNCS 0x989680 ;  /* 0x009896800000895d */ /* 0x004fea0003900000 */
[----:B------:R-:W2:Y:S02]  /*1b030*/  @!P0 SYNCS.PHASECHK.TRANS64 P0, [R3+URZ], R0 ;  /* 0x00000000030085a7 */ /* 0x000ea4000800007f */
[----:B--2---:R-:W-:Y:S05]  /*1b040*/  @!P0 BRA `(.L_x_498) ;  /* 0xfffffffc00f08947 */ /* 0x004fea000383ffff */
.L_x_495:
[----:B------:R-:W-:Y:S05]  /*1b050*/  BSYNC B0 ;  /* 0x0000000000007941 */ /* 0x000fea0003800000 */
.L_x_494:
[----:B------:R-:W-:Y:S05]  /*1b060*/  EXIT ;  /* 0x000000000000794d */ /* 0x000fea0003800000 */
.L_x_17:
[----:B-1----:R1:W4:Y:S02]  /*1b070*/  SYNCS.PHASECHK.TRANS64.TRYWAIT P1, [R3+URZ], R0 ;  /* 0x00000000030075a7 */ /* 0x002324000802017f */
[----:B----4-:R-:W-:Y:S05]  /*1b080*/  @!P1 NANOSLEEP.SYNCS 0x989680 ;  /* 0x009896800000995d */ /* 0x010fea0003900000 */
[----:B------:R-:W4:Y:S02]  /*1b090*/  @!P1 SYNCS.PHASECHK.TRANS64 P1, [R3+URZ], R0 ;  /* 0x00000000030095a7 */ /* 0x000f24000802007f */
[----:B----4-:R-:W-:Y:S05]  /*1b0a0*/  @!P1 BRA `(.L_x_17) ;  /* 0xfffffffc00f09947 */ /* 0x010fea000383ffff */
[----:B------:R-:W-:Y:S05]  /*1b0b0*/  BRA `(.L_x_16) ;  /* 0xfffffe6000787947 */ /* 0x000fea000383ffff */
.L_x_22:
[----:B--2---:R-:W-:-:S04]  /*1b0c0*/  MOV R6, UR8 ;  /* 0x0000000800067c02 */ /* 0x004fc80008000f00 */
[----:B------:R2:W3:Y:S03]  /*1b0d0*/  SYNCS.PHASECHK.TRANS64.TRYWAIT P1, [R6+URZ], R0 ;  /* 0x00000000060075a7 */ /* 0x0004e6000802017f */
[----:B---3--:R-:W-:Y:S05]  /*1b0e0*/  @!P1 NANOSLEEP.SYNCS 0x989680 ;  /* 0x009896800000995d */ /* 0x008fea0003900000 */
[----:B------:R-:W3:Y:S02]  /*1b0f0*/  @!P1 SYNCS.PHASECHK.TRANS64 P1, [R6+URZ], R0 ;  /* 0x00000000060095a7 */ /* 0x000ee4000802007f */
[----:B---3--:R-:W-:Y:S05]  /*1b100*/  @!P1 BRA `(.L_x_22) ;  /* 0xfffffffc00ec9947 */ /* 0x008fea000383ffff */
[----:B------:R-:W-:Y:S05]  /*1b110*/  BRA `(.L_x_21) ;  /* 0xfffffeac00a07947 */ /* 0x000fea000383ffff */
.L_x_481:
[----:B------:R-:W-:Y:S01]  /*1b120*/  BSSY B1, `(.L_x_499) ;  /* 0x0000006000017945 */ /* 0x000fe20003800000 */
[----:B------:R-:W-:-:S07]  /*1b130*/  IMAD.MOV.U32 R15, RZ, RZ, -0x1 ;  /* 0xffffffffff0f7424 */ /* 0x000fce00078e00ff */
[----:B------:R-:W-:Y:S05]  /*1b140*/  WARPSYNC.COLLECTIVE R15, `(.L_x_500) ;  /* 0x000000000f0c7348 */ /* 0x000fea0003c00000 */
[----:B------:R-:W-:Y:S02]  /*1b150*/  ELECT P6, UR62, PT ;  /* 0x00000000003e782f */ /* 0x000fe400038c0000 */
[----:B------:R-:W-:Y:S01]  /*1b160*/  MOV R14, UR62 ;  /* 0x0000003e000e7c02 */ /* 0x000fe20008000f00 */
[----:B------:R-:W-:Y:S10]  /*1b170*/  ENDCOLLECTIVE ;  /* 0x000000000000791b */ /* 0x000ff40003800000 */
.L_x_500:
[----:B------:R-:W-:Y:S05]  /*1b180*/  BSYNC B1 ;  /* 0x0000000000017941 */ /* 0x000fea0003800000 */
.L_x_499:
[----:B------:R-:W-:Y:S05]  /*1b190*/  BRA `(.L_x_501) ;  /* 0xfffffff0003c7947 */ /* 0x000fea000383ffff */
.L_x_484:
[----:B0-----:R0:W1:Y:S02]  /*1b1a0*/  SYNCS.PHASECHK.TRANS64.TRYWAIT P1, [R12+URZ+0x10], R5 ;  /* 0x000010050c0075a7 */ /* 0x001064000802017f */
[----:B-1----:R-:W-:Y:S05]  /*1b1b0*/  @!P1 NANOSLEEP.SYNCS 0x989680 ;  /* 0x009896800000995d */ /* 0x002fea0003900000 */
[----:B------:R-:W1:Y:S02]  /*1b1c0*/  @!P1 SYNCS.PHASECHK.TRANS64 P1, [R12+URZ+0x10], R5 ;  /* 0x000010050c0095a7 */ /* 0x000e64000802007f */
[----:B-1----:R-:W-:Y:S05]  /*1b1d0*/  @!P1 BRA `(.L_x_484) ;  /* 0xfffffffc00f09947 */ /* 0x002fea000383ffff */
[----:B------:R-:W-:Y:S05]  /*1b1e0*/  BRA `(.L_x_502) ;  /* 0xfffffff000707947 */ /* 0x000fea000383ffff */
.L_x_493:
[----:B------:R-:W-:Y:S01]  /*1b1f0*/  BSSY B0, `(.L_x_503) ;  /* 0x0000006000007945 */ /* 0x000fe20003800000 */
[----:B------:R-:W-:-:S07]  /*1b200*/  IMAD.MOV.U32 R15, RZ, RZ, -0x1 ;  /* 0xffffffffff0f7424 */ /* 0x000fce00078e00ff */
[----:B------:R-:W-:Y:S05]  /*1b210*/  WARPSYNC.COLLECTIVE R15, `(.L_x_504) ;  /* 0x000000000f0c7348 */ /* 0x000fea0003c00000 */
[----:B------:R-:W-:Y:S02]  /*1b220*/  ELECT P6, UR62, PT ;  /* 0x00000000003e782f */ /* 0x000fe400038c0000 */
[----:B------:R-:W-:Y:S01]  /*1b230*/  MOV R14, UR62 ;  /* 0x0000003e000e7c02 */ /* 0x000fe20008000f00 */
[----:B------:R-:W-:Y:S10]  /*1b240*/  ENDCOLLECTIVE ;  /* 0x000000000000791b */ /* 0x000ff40003800000 */
.L_x_504:
[----:B------:R-:W-:Y:S05]  /*1b250*/  BSYNC B0 ;  /* 0x0000000000007941 */ /* 0x000fea0003800000 */
.L_x_503:
[----:B------:R-:W-:Y:S05]  /*1b260*/  BRA `(.L_x_505) ;  /* 0xfffffffc00107947 */ /* 0x000fea000383ffff */
.L_x_497:
[----:B0-----:R0:W1:Y:S02]  /*1b270*/  SYNCS.PHASECHK.TRANS64.TRYWAIT P0, [R7+URZ], R2 ;  /* 0x00000002070075a7 */ /* 0x001064000800017f */
[----:B-1----:R-:W-:Y:S05]  /*1b280*/  @!P0 NANOSLEEP.SYNCS 0x989680 ;  /* 0x009896800000895d */ /* 0x002fea0003900000 */
[----:B------:R-:W1:Y:S02]  /*1b290*/  @!P0 SYNCS.PHASECHK.TRANS64 P0, [R7+URZ], R2 ;  /* 0x00000002070085a7 */ /* 0x000e64000800007f */
[----:B-1----:R-:W-:Y:S05]  /*1b2a0*/  @!P0 BRA `(.L_x_497) ;  /* 0xfffffffc00f08947 */ /* 0x002fea000383ffff */
[----:B------:R-:W-:Y:S05]  /*1b2b0*/  BRA `(.L_x_506) ;  /* 0xfffffffc004c7947 */ /* 0x000fea000383ffff */
.L_x_507:
[----:B------:R-:W-:-:S00]  /*1b2c0*/  BRA `(.L_x_507) ;  /* 0xfffffffc00fc7947 */ /* 0x000fc0000383ffff */
[----:B------:R-:W-:-:S00]  /*1b2d0*/  NOP ;  /* 0x0000000000007918 */ /* 0x000fc00000000000 */
        /* <DEDUP_REMOVED lines=10> */
.L_x_508:


//--------------------- .nv.global.init           --------------------------
	.section	.nv.global.init,"aw",@progbits
.nv.global.init:
	.type		$str$22,@object
	.size		$str$22,($str$23 - $str$22)
$str$22:
        /*0000*/ 	.byte	0x6b, 0x5f, 0x74, 0x69, 0x6c, 0x65, 0x5f, 0x63, 0x6f, 0x75, 0x6e, 0x74, 0x20, 0x3e, 0x3d, 0x20
        /*0010*/ 	.byte	0x31, 0x00
	.type		$str$23,@object
	.size		$str$23,(__unnamed_1 - $str$23)
$str$23:
        /*0012*/ 	.byte	0x2f, 0x74, 0x6d, 0x70, 0x2f, 0x63, 0x75, 0x74, 0x6c, 0x61, 0x73, 0x73, 0x5f, 0x73, 0x77, 0x65
        /*0022*/ 	.byte	0x65, 0x70, 0x5f, 0x73, 0x72, 0x63, 0x2f, 0x69, 0x6e, 0x63, 0x6c, 0x75, 0x64, 0x65, 0x2f, 0x63
        /*0032*/ 	.byte	0x75, 0x74, 0x6c, 0x61, 0x73, 0x73, 0x2f, 0x67, 0x65, 0x6d, 0x6d, 0x2f, 0x63, 0x6f, 0x6c, 0x6c
        /*0042*/ 	.byte	0x65, 0x63, 0x74, 0x69, 0x76, 0x65, 0x2f, 0x73, 0x6d, 0x39, 0x30, 0x5f, 0x6d, 0x6d, 0x61, 0x5f
        /*0052*/ 	.byte	0x74, 0x6d, 0x61, 0x5f, 0x67, 0x6d, 0x6d, 0x61, 0x5f, 0x73, 0x73, 0x5f, 0x77, 0x61, 0x72, 0x70
        /*0062*/ 	.byte	0x73, 0x70, 0x65, 0x63, 0x69, 0x61, 0x6c, 0x69, 0x7a, 0x65, 0x64, 0x2e, 0x68, 0x70, 0x70, 0x00
	.type		__unnamed_1,@object
	.size		__unnamed_1,(.L_0 - __unnamed_1)
__unnamed_1:
        /* <DEDUP_REMOVED lines=180> */
        /*0bb2*/ 	.byte	0x65, 0x3a, 0x3a, 0x69, 0x64, 0x65, 0x6e, 0x74, 0x69, 0x74, 0x79, 0x5d, 0x00
.L_0:


//--------------------- .nv.shared._ZN7cutlass13device_kernelINS_4gemm6kernel13GemmUniversalIN4cute5tupleIJiiiiEEENS1_10collective13CollectiveMmaINS1_34MainloopSm90TmaGmmaWarpSpecializedILi2ENS5_IJNS4_1CILi1EEESB_SB_EEENS1_35KernelTmaWarpSpecializedCooperativeEEENS5_IJNSA_ILi192EEENSA_ILi224EEENSA_ILi128EEEEEENS_6half_tENS5_IJlSB_lEEESJ_SK_NS4_8TiledMMAINS4_8MMA_AtomIJNS4_4SM904GMMA25MMA_64x32x16_F32F16F16_SSILNSO_5MajorE0ELSQ_0ELNSO_7ScaleInE1ELSR_1EEEEEENS4_6LayoutINS5_IJNSA_ILi2EEESB_SB_EEENS5_IJSB_NSA_ILi0EEESX_EEEEENS5_IJNS4_10UnderscoreES10_S10_EEEEENS4_13SM90_TMA_LOADENS4_14ComposedLayoutINS4_7SwizzleILi3ELi4ELi3EEENS4_18smem_ptr_flag_bitsILi16EEENSU_INS5_IJNSA_ILi8EEENSA_ILi64EEEEEENS5_IJS1A_SB_EEEEEEEvNS4_8identityES13_S1E_vS1F_EENS_8epilogue10collective6detail29Sm90TmaWarpSpecializedAdapterINS1I_15DefaultEpilogueISJ_SK_SK_NS1H_6thread17LinearCombinationISJ_Li1EffLNS1M_9ScaleType4KindE0ELNS_15FloatRoundStyleE2ESJ_EENS1_15EpilogueDefaultEEEEEvvEEEEvNT_6ParamsE --------------------------
	.section	.nv.shared._ZN7cutlass13device_kernelINS_4gemm6kernel13GemmUniversalIN4cute5tupleIJiiiiEEENS1_10collective13CollectiveMmaINS1_34MainloopSm90TmaGmmaWarpSpecializedILi2ENS5_IJNS4_1CILi1EEESB_SB_EEENS1_35KernelTmaWarpSpecializedCooperativeEEENS5_IJNSA_ILi192EEENSA_ILi224EEENSA_ILi128EEEEEENS_6half_tENS5_IJlSB_lEEESJ_SK_NS4_8TiledMMAINS4_8MMA_AtomIJNS4_4SM904GMMA25MMA_64x32x16_F32F16F16_SSILNSO_5MajorE0ELSQ_0ELNSO_7ScaleInE1ELSR_1EEEEEENS4_6LayoutINS5_IJNSA_ILi2EEESB_SB_EEENS5_IJSB_NSA_ILi0EEESX_EEEEENS5_IJNS4_10UnderscoreES10_S10_EEEEENS4_13SM90_TMA_LOADENS4_14ComposedLayoutINS4_7SwizzleILi3ELi4ELi3EEENS4_18smem_ptr_flag_bitsILi16EEENSU_INS5_IJNSA_ILi8EEENSA_ILi64EEEEEENS5_IJS1A_SB_EEEEEEEvNS4_8identityES13_S1E_vS1F_EENS_8epilogue10collective6detail29Sm90TmaWarpSpecializedAdapterINS1I_15DefaultEpilogueISJ_SK_SK_NS1H_6thread17LinearCombinationISJ_Li1EffLNS1M_9ScaleType4KindE0ELNS_15FloatRoundStyleE2ESJ_EENS1_15EpilogueDefaultEEEEEvvEEEEvNT_6ParamsE,"aw",@nobits
	.sectionflags	@""
	.align	16
	.zero		1024


//--------------------- .nv.shared.reserved.0     --------------------------
	.section	.nv.shared.reserved.0,"aw",@nobits
	.weak		__nv_reservedSMEM_offset_0_alias
	.size		__nv_reservedSMEM_offset_0_alias, 0, 0
	.other		__nv_reservedSMEM_offset_0_alias,@"STO_CUDA_RESERVED_SHARED STV_DEFAULT"
__nv_reservedSMEM_offset_0_alias:
	.zero		0


//--------------------- .nv.global                --------------------------
	.section	.nv.global,"aw",@nobits
.nv.global:
	.type		_ZN40_INTERNAL_1b5b0f4c_4_k_cu_ff83dfb9_142534cute1_E,@object
	.size		_ZN40_INTERNAL_1b5b0f4c_4_k_cu_ff83dfb9_142534cute1_E,(_ZN40_INTERNAL_1b5b0f4c_4_k_cu_ff83dfb9_142534cuda3std3__45__cpo6cbeginE - _ZN40_INTERNAL_1b5b0f4c_4_k_cu_ff83dfb9_142534cute1_E)
_ZN40_INTERNAL_1b5b0f4c_4_k_cu_ff83dfb9_142534cute1_E:
	.zero		1
	.type		_ZN40_INTERNAL_1b5b0f4c_4_k_cu_ff83dfb9_142534cuda3std3__45__cpo6cbeginE,@object
	.size		_ZN40_INTERNAL_1b5b0f4c_4_k_cu_ff83dfb9_142534cuda3std3__45__cpo6cbeginE,(_ZN40_INTERNAL_1b5b0f4c_4_k_cu_ff83dfb9_142534cuda3std3__48in_placeE - _ZN40_INTERNAL_1b5b0f4c_4_k_cu_ff83dfb9_142534cuda3std3__45__cpo6cbeginE)
_ZN40_INTERNAL_1b5b0f4c_4_k_cu_ff83dfb9_142534cuda3std3__45__cpo6cbeginE:
	.zero		1
	.type		_ZN40_INTERNAL_1b5b0f4c_4_k_cu_ff83dfb9_142534cuda3std3__48in_placeE,@object
	.size		_ZN40_INTERNAL_1b5b0f4c_4_k_cu_ff83dfb9_142534cuda3std3__48in_placeE,(_ZN40_INTERNAL_1b5b0f4c_4_k_cu_ff83dfb9_142534cuda3std6ranges3__45__cpo9iter_moveE - _ZN40_INTERNAL_1b5b0f4c_4_k_cu_ff83dfb9_142534cuda3std3__48in_placeE)
_ZN40_INTERNAL_1b5b0f4c_4_k_cu_ff83dfb9_142534cuda3std3__48in_placeE:
	.zero		1
	.type		_ZN40_INTERNAL_1b5b0f4c_4_k_cu_ff83dfb9_142534cuda3std6ranges3__45__cpo9iter_moveE,@object
	.size		_ZN40_INTERNAL_1b5b0f4c_4_k_cu_ff83dfb9_142534cuda3std6ranges3__45__cpo9iter_moveE,(_ZN40_INTERNAL_1b5b0f4c_4_k_cu_ff83dfb9_142534cuda3std3__45__cpo5beginE - _ZN40_INTERNAL_1b5b0f4c_4_k_cu_ff83dfb9_142534cuda3std6ranges3__45__cpo9iter_moveE)
_ZN40_INTERNAL_1b5b0f4c_4_k_cu_ff83dfb9_142534cuda3std6ranges3__45__cpo9iter_moveE:
	.zero		1
	.type		_ZN40_INTERNAL_1b5b0f4c_4_k_cu_ff83dfb9_142534cuda3std3__45__cpo5beginE,@object
	.size		_ZN40_INTERNAL_1b5b0f4c_4_k_cu_ff83dfb9_142534cuda3std3__45__cpo5beginE,(_ZN40_INTERNAL_1b5b0f4c_4_k_cu_ff83dfb9_142534cuda3std3__442_GLOBAL__N__1b5b0f4c_4_k_cu_ff83dfb9_142536ignoreE - _ZN40_INTERNAL_1b5b0f4c_4_k_cu_ff83dfb9_142534cuda3std3__45__cpo5beginE)
_ZN40_INTERNAL_1b5b0f4c_4_k_cu_ff83dfb9_142534cuda3std3__45__cpo5beginE:
	.zero		1
	.type		_ZN40_INTERNAL_1b5b0f4c_4_k_cu_ff83dfb9_142534cuda3std3__442_GLOBAL__N__1b5b0f4c_4_k_cu_ff83dfb9_142536ignoreE,@object
	.size		_ZN40_INTERNAL_1b5b0f4c_4_k_cu_ff83dfb9_142534cuda3std3__442_GLOBAL__N__1b5b0f4c_4_k_cu_ff83dfb9_142536ignoreE,(_ZN40_INTERNAL_1b5b0f4c_4_k_cu_ff83dfb9_142534cute7productE - _ZN40_INTERNAL_1b5b0f4c_4_k_cu_ff83dfb9_142534cuda3std3__442_GLOBAL__N__1b5b0f4c_4_k_cu_ff83dfb9_142536ignoreE)
_ZN40_INTERNAL_1b5b0f4c_4_k_cu_ff83dfb9_142534cuda3std3__442_GLOBAL__N__1b5b0f4c_4_k_cu_ff83dfb9_142536ignoreE:
	.zero		1
	.type		_ZN40_INTERNAL_1b5b0f4c_4_k_cu_ff83dfb9_142534cute7productE,@object
	.size		_ZN40_INTERNAL_1b5b0f4c_4_k_cu_ff83dfb9_142534cute7productE,(_ZN40_INTERNAL_1b5b0f4c_4_k_cu_ff83dfb9_142534cuda3std3__45__cpo3endE - _ZN40_INTERNAL_1b5b0f4c_4_k_cu_ff83dfb9_142534cute7productE)
_ZN40_INTERNAL_1b5b0f4c_4_k_cu_ff83dfb9_142534cute7productE:
	.zero		1
	.type		_ZN40_INTERNAL_1b5b0f4c_4_k_cu_ff83dfb9_142534cuda3std3__45__cpo3endE,@object
	.size		_ZN40_INTERNAL_1b5b0f4c_4_k_cu_ff83dfb9_142534cuda3std3__45__cpo3endE,(_ZN40_INTERNAL_1b5b0f4c_4_k_cu_ff83dfb9_142534cuda3std3__419piecewise_constructE - _ZN40_INTERNAL_1b5b0f4c_4_k_cu_ff83dfb9_142534cuda3std3__45__cpo3endE)
_ZN40_INTERNAL_1b5b0f4c_4_k_cu_ff83dfb9_142534cuda3std3__45__cpo3endE:
	.zero		1
	.type		_ZN40_INTERNAL_1b5b0f4c_4_k_cu_ff83dfb9_142534cuda3std3__419piecewise_constructE,@object
	.size		_ZN40_INTERNAL_1b5b0f4c_4_k_cu_ff83dfb9_142534cuda3std3__419piecewise_constructE,(_ZN40_INTERNAL_1b5b0f4c_4_k_cu_ff83dfb9_142534cuda3std3__45__cpo4cendE - _ZN40_INTERNAL_1b5b0f4c_4_k_cu_ff83dfb9_142534cuda3std3__419piecewise_constructE)
_ZN40_INTERNAL_1b5b0f4c_4_k_cu_ff83dfb9_142534cuda3std3__419piecewise_constructE:
	.zero		1
	.type		_ZN40_INTERNAL_1b5b0f4c_4_k_cu_ff83dfb9_142534cuda3std3__45__cpo4cendE,@object
	.size		_ZN40_INTERNAL_1b5b0f4c_4_k_cu_ff83dfb9_142534cuda3std3__45__cpo4cendE,(_ZN40_INTERNAL_1b5b0f4c_4_k_cu_ff83dfb9_142534cuda3std6ranges3__45__cpo4swapE - _ZN40_INTERNAL_1b5b0f4c_4_k_cu_ff83dfb9_142534cuda3std3__45__cpo4cendE)
_ZN40_INTERNAL_1b5b0f4c_4_k_cu_ff83dfb9_142534cuda3std3__45__cpo4cendE:
	.zero		1
	.type		_ZN40_INTERNAL_1b5b0f4c_4_k_cu_ff83dfb9_142534cuda3std6ranges3__45__cpo4swapE,@object
	.size		_ZN40_INTERNAL_1b5b0f4c_4_k_cu_ff83dfb9_142534cuda3std6ranges3__45__cpo4swapE,(.L_8 - _ZN40_INTERNAL_1b5b0f4c_4_k_cu_ff83dfb9_142534cuda3std6ranges3__45__cpo4swapE)
_ZN40_INTERNAL_1b5b0f4c_4_k_cu_ff83dfb9_142534cuda3std6ranges3__45__cpo4swapE:
	.zero		1
.L_8:


//--------------------- .nv.constant0._ZN7cutlass13device_kernelINS_4gemm6kernel13GemmUniversalIN4cute5tupleIJiiiiEEENS1_10collective13CollectiveMmaINS1_34MainloopSm90TmaGmmaWarpSpecializedILi2ENS5_IJNS4_1CILi1EEESB_SB_EEENS1_35KernelTmaWarpSpecializedCooperativeEEENS5_IJNSA_ILi192EEENSA_ILi224EEENSA_ILi128EEEEEENS_6half_tENS5_IJlSB_lEEESJ_SK_NS4_8TiledMMAINS4_8MMA_AtomIJNS4_4SM904GMMA25MMA_64x32x16_F32F16F16_SSILNSO_5MajorE0ELSQ_0ELNSO_7ScaleInE1ELSR_1EEEEEENS4_6LayoutINS5_IJNSA_ILi2EEESB_SB_EEENS5_IJSB_NSA_ILi0EEESX_EEEEENS5_IJNS4_10UnderscoreES10_S10_EEEEENS4_13SM90_TMA_LOADENS4_14ComposedLayoutINS4_7SwizzleILi3ELi4ELi3EEENS4_18smem_ptr_flag_bitsILi16EEENSU_INS5_IJNSA_ILi8EEENSA_ILi64EEEEEENS5_IJS1A_SB_EEEEEEEvNS4_8identityES13_S1E_vS1F_EENS_8epilogue10collective6detail29Sm90TmaWarpSpecializedAdapterINS1I_15DefaultEpilogueISJ_SK_SK_NS1H_6thread17LinearCombinationISJ_Li1EffLNS1M_9ScaleType4KindE0ELNS_15FloatRoundStyleE2ESJ_EENS1_15EpilogueDefaultEEEEEvvEEEEvNT_6ParamsE --------------------------
	.section	.nv.constant0._ZN7cutlass13device_kernelINS_4gemm6kernel13GemmUniversalIN4cute5tupleIJiiiiEEENS1_10collective13CollectiveMmaINS1_34MainloopSm90TmaGmmaWarpSpecializedILi2ENS5_IJNS4_1CILi1EEESB_SB_EEENS1_35KernelTmaWarpSpecializedCooperativeEEENS5_IJNSA_ILi192EEENSA_ILi224EEENSA_ILi128EEEEEENS_6half_tENS5_IJlSB_lEEESJ_SK_NS4_8TiledMMAINS4_8MMA_AtomIJNS4_4SM904GMMA25MMA_64x32x16_F32F16F16_SSILNSO_5MajorE0ELSQ_0ELNSO_7ScaleInE1ELSR_1EEEEEENS4_6LayoutINS5_IJNSA_ILi2EEESB_SB_EEENS5_IJSB_NSA_ILi0EEESX_EEEEENS5_IJNS4_10UnderscoreES10_S10_EEEEENS4_13SM90_TMA_LOADENS4_14ComposedLayoutINS4_7SwizzleILi3ELi4ELi3EEENS4_18smem_ptr_flag_bitsILi16EEENSU_INS5_IJNSA_ILi8EEENSA_ILi64EEEEEENS5_IJS1A_SB_EEEEEEEvNS4_8identityES13_S1E_vS1F_EENS_8epilogue10collective6detail29Sm90TmaWarpSpecializedAdapterINS1I_15DefaultEpilogueISJ_SK_SK_NS1H_6thread17LinearCombinationISJ_Li1EffLNS1M_9ScaleType4KindE0ELNS_15FloatRoundStyleE2ESJ_EENS1_15EpilogueDefaultEEEEEvvEEEEvNT_6ParamsE,"a",@progbits
	.sectionflags	@""
	.align	4
.nv.constant0._ZN7cutlass13device_kernelINS_4gemm6kernel13GemmUniversalIN4cute5tupleIJiiiiEEENS1_10collective13CollectiveMmaINS1_34MainloopSm90TmaGmmaWarpSpecializedILi2ENS5_IJNS4_1CILi1EEESB_SB_EEENS1_35KernelTmaWarpSpecializedCooperativeEEENS5_IJNSA_ILi192EEENSA_ILi224EEENSA_ILi128EEEEEENS_6half_tENS5_IJlSB_lEEESJ_SK_NS4_8TiledMMAINS4_8MMA_AtomIJNS4_4SM904GMMA25MMA_64x32x16_F32F16F16_SSILNSO_5MajorE0ELSQ_0ELNSO_7ScaleInE1ELSR_1EEEEEENS4_6LayoutINS5_IJNSA_ILi2EEESB_SB_EEENS5_IJSB_NSA_ILi0EEESX_EEEEENS5_IJNS4_10UnderscoreES10_S10_EEEEENS4_13SM90_TMA_LOADENS4_14ComposedLayoutINS4_7SwizzleILi3ELi4ELi3EEENS4_18smem_ptr_flag_bitsILi16EEENSU_INS5_IJNSA_ILi8EEENSA_ILi64EEEEEENS5_IJS1A_SB_EEEEEEEvNS4_8identityES13_S1E_vS1F_EENS_8epilogue10collective6detail29Sm90TmaWarpSpecializedAdapterINS1I_15DefaultEpilogueISJ_SK_SK_NS1H_6thread17LinearCombinationISJ_Li1EffLNS1M_9ScaleType4KindE0ELNS_15FloatRoundStyleE2ESJ_EENS1_15EpilogueDefaultEEEEEvvEEEEvNT_6ParamsE:
	.zero		1664


//--------------------- SYMBOLS --------------------------

	.type		.nv.reservedSmem.offset0,@object
	.size		.nv.reservedSmem.offset0,0x4
	.type		__assertfail,@function
